// auto-generated by cutlass_sweep.gemm — config: {"arch": "sm_90", "cluster_m": 4, "cluster_n": 4, "dtype": "int8", "dtype_b": "int8", "layout": "nt", "stages": 0, "tile_k": 64, "tile_m": 256, "tile_n": 128}
#include "cutlass/cutlass.h"
#include "cutlass/gemm/collective/collective_builder.hpp"
#include "cutlass/gemm/device/gemm_universal_adapter.h"
#include "cutlass/gemm/kernel/gemm_universal.hpp"
#include "cutlass/epilogue/collective/collective_builder.hpp"

using ElemA = int8_t;
using ElemB = int8_t;
using ElemCD = int8_t;
using Acc  = int32_t;
using TileShape    = cute::Shape<cute::_256, cute::_128, cute::_64>;
using ClusterShape = cute::Shape<cute::_4, cute::_4, cute::_1>;

using CollectiveEpilogue = typename cutlass::epilogue::collective::CollectiveBuilder<
    cutlass::arch::Sm90, cutlass::arch::OpClassTensorOp,
    TileShape, ClusterShape,
    cutlass::epilogue::collective::EpilogueTileAuto,
    Acc, Acc,
    ElemCD, cutlass::layout::RowMajor, 128 / cutlass::sizeof_bits<ElemCD>::value,
    ElemCD, cutlass::layout::RowMajor, 128 / cutlass::sizeof_bits<ElemCD>::value,
    cutlass::epilogue::collective::EpilogueScheduleAuto
  >::CollectiveOp;

using CollectiveMainloop = typename cutlass::gemm::collective::CollectiveBuilder<
    cutlass::arch::Sm90, cutlass::arch::OpClassTensorOp,
    ElemA, cutlass::layout::RowMajor, 128 / cutlass::sizeof_bits<ElemA>::value,
    ElemB, cutlass::layout::ColumnMajor, 128 / cutlass::sizeof_bits<ElemB>::value,
    Acc,
    TileShape, ClusterShape,
    cutlass::gemm::collective::StageCountAutoCarveout<static_cast<int>(sizeof(typename CollectiveEpilogue::SharedStorage))>,
    cutlass::gemm::collective::KernelScheduleAuto
  >::CollectiveOp;

using GemmKernel = cutlass::gemm::kernel::GemmUniversal<
    cute::Shape<int,int,int,int>,
    CollectiveMainloop,
    CollectiveEpilogue
>;
using Gemm = cutlass::gemm::device::GemmUniversalAdapter<GemmKernel>;

// Force the device kernel symbol into the cubin without needing a host main.
auto* _anchor = &cutlass::device_kernel<GemmKernel>;


// ===== COMPILED SASS (sm_90a) =====

	.target	sm_90a

	.elftype	@"ET_EXEC"


//--------------------- .note.nv.tkinfo           --------------------------
	.section	.note.nv.tkinfo,"",@"SHT_NOTE"
	.sectionflags	@"SHF_NOTE_NV_TKINFO"
	.tkinfo
        /*0018*/ 	.word	0x00000002
        /*0030*/ 	.string	""
        /*0030*/ 	.string	"ptxas"
        /*0030*/ 	.string	"Cuda compilation tools, release 13.0, V13.0.88"
        /*0030*/ 	.string	"Build cuda_13.0.r13.0/compiler.36424714_0"
        /*0030*/ 	.string	"-arch sm_90a -m 64 "



//--------------------- .note.nv.cuinfo           --------------------------
	.section	.note.nv.cuinfo,"",@"SHT_NOTE"
	.sectionflags	@"SHF_NOTE_NV_CUINFO"
        /*0018*/ 	.short	0x0002
        /*001a*/ 	.short	0x005a
        /*001c*/ 	.short	0x0082
	.zero		2


//--------------------- .nv.info                  --------------------------
	.section	.nv.info,"",@"SHT_CUDA_INFO"
	.align	4


	//----- nvinfo : EIATTR_REGCOUNT
	.align		4
        /*0000*/ 	.byte	0x04, 0x2f
        /*0002*/ 	.short	(.L_15 - .L_14)
	.align		4
.L_14:
        /*0004*/ 	.word	index@(_ZN7cutlass13device_kernelINS_4gemm6kernel13GemmUniversalIN4cute5tupleIJiiiiEEENS1_10collective13CollectiveMmaINS1_34MainloopSm90TmaGmmaWarpSpecializedILi9ENS5_IJNS4_1CILi4EEESB_NSA_ILi1EEEEEENS1_35KernelTmaWarpSpecializedCooperativeEEENS5_IJNSA_ILi256EEENSA_ILi128EEENSA_ILi64EEEEEEaNS5_IJlSC_lEEEaSK_NS4_8TiledMMAINS4_8MMA_AtomIJNS4_4SM904GMMA27MMA_64x128x32_S32S8S8_SS_TNEEEENS4_6LayoutINS5_IJNSA_ILi2EEESC_SC_EEENS5_IJSC_NSA_ILi0EEESU_EEEEENS5_IJNS4_10UnderscoreESX_SX_EEEEENS4_23SM90_TMA_LOAD_MULTICASTENS4_14ComposedLayoutINS4_7SwizzleILi2ELi4ELi3EEENS4_18smem_ptr_flag_bitsILi8EEENSR_INS5_IJNSA_ILi8EEESI_EEENS5_IJSI_SC_EEEEEEEvNS4_8identityES10_S1A_vS1B_EENS_8epilogue10collective6detail29Sm90TmaWarpSpecializedAdapterINS1E_15DefaultEpilogueIaSK_SK_NS1D_6thread17LinearCombinationIaLi1EiiLNS1I_9ScaleType4KindE0ELNS_15FloatRoundStyleE2EaEENS1_15EpilogueDefaultEEEEEvvEEEEvNT_6ParamsE)
        /*0008*/ 	.word	0x000000a8


	//----- nvinfo : EIATTR_FRAME_SIZE
	.align		4
.L_15:
        /*000c*/ 	.byte	0x04, 0x11
        /*000e*/ 	.short	(.L_17 - .L_16)
	.align		4
.L_16:
        /*0010*/ 	.word	index@(_ZN7cutlass13device_kernelINS_4gemm6kernel13GemmUniversalIN4cute5tupleIJiiiiEEENS1_10collective13CollectiveMmaINS1_34MainloopSm90TmaGmmaWarpSpecializedILi9ENS5_IJNS4_1CILi4EEESB_NSA_ILi1EEEEEENS1_35KernelTmaWarpSpecializedCooperativeEEENS5_IJNSA_ILi256EEENSA_ILi128EEENSA_ILi64EEEEEEaNS5_IJlSC_lEEEaSK_NS4_8TiledMMAINS4_8MMA_AtomIJNS4_4SM904GMMA27MMA_64x128x32_S32S8S8_SS_TNEEEENS4_6LayoutINS5_IJNSA_ILi2EEESC_SC_EEENS5_IJSC_NSA_ILi0EEESU_EEEEENS5_IJNS4_10UnderscoreESX_SX_EEEEENS4_23SM90_TMA_LOAD_MULTICASTENS4_14ComposedLayoutINS4_7SwizzleILi2ELi4ELi3EEENS4_18smem_ptr_flag_bitsILi8EEENSR_INS5_IJNSA_ILi8EEESI_EEENS5_IJSI_SC_EEEEEEEvNS4_8identityES10_S1A_vS1B_EENS_8epilogue10collective6detail29Sm90TmaWarpSpecializedAdapterINS1E_15DefaultEpilogueIaSK_SK_NS1D_6thread17LinearCombinationIaLi1EiiLNS1I_9ScaleType4KindE0ELNS_15FloatRoundStyleE2EaEENS1_15EpilogueDefaultEEEEEvvEEEEvNT_6ParamsE)
        /*0014*/ 	.word	0x00000000


	//----- nvinfo : EIATTR_MIN_STACK_SIZE
	.align		4
.L_17:
        /*0018*/ 	.byte	0x04, 0x12
        /*001a*/ 	.short	(.L_19 - .L_18)
	.align		4
.L_18:
        /*001c*/ 	.word	index@(_ZN7cutlass13device_kernelINS_4gemm6kernel13GemmUniversalIN4cute5tupleIJiiiiEEENS1_10collective13CollectiveMmaINS1_34MainloopSm90TmaGmmaWarpSpecializedILi9ENS5_IJNS4_1CILi4EEESB_NSA_ILi1EEEEEENS1_35KernelTmaWarpSpecializedCooperativeEEENS5_IJNSA_ILi256EEENSA_ILi128EEENSA_ILi64EEEEEEaNS5_IJlSC_lEEEaSK_NS4_8TiledMMAINS4_8MMA_AtomIJNS4_4SM904GMMA27MMA_64x128x32_S32S8S8_SS_TNEEEENS4_6LayoutINS5_IJNSA_ILi2EEESC_SC_EEENS5_IJSC_NSA_ILi0EEESU_EEEEENS5_IJNS4_10UnderscoreESX_SX_EEEEENS4_23SM90_TMA_LOAD_MULTICASTENS4_14ComposedLayoutINS4_7SwizzleILi2ELi4ELi3EEENS4_18smem_ptr_flag_bitsILi8EEENSR_INS5_IJNSA_ILi8EEESI_EEENS5_IJSI_SC_EEEEEEEvNS4_8identityES10_S1A_vS1B_EENS_8epilogue10collective6detail29Sm90TmaWarpSpecializedAdapterINS1E_15DefaultEpilogueIaSK_SK_NS1D_6thread17LinearCombinationIaLi1EiiLNS1I_9ScaleType4KindE0ELNS_15FloatRoundStyleE2EaEENS1_15EpilogueDefaultEEEEEvvEEEEvNT_6ParamsE)
        /*0020*/ 	.word	0x00000000
.L_19:


//--------------------- .nv.compat                --------------------------
	.section	.nv.compat,"",@"SHT_CUDA_COMPAT_INFO"
	.align	4
        /*0000*/ 	.byte	0x02, 0x09, 0x01, 0x00, 0x02, 0x02, 0x04, 0x00, 0x02, 0x05, 0x05, 0x00, 0x03, 0x07, 0x01, 0x01
        /*0010*/ 	.byte	0x02, 0x03, 0x01, 0x00, 0x02, 0x06, 0x01, 0x00, 0x04, 0x0b, 0x08, 0x00, 0x00, 0x00, 0x00, 0x00
        /*0020*/ 	.byte	0x00, 0x00, 0x00, 0x00


//--------------------- .nv.info._ZN7cutlass13device_kernelINS_4gemm6kernel13GemmUniversalIN4cute5tupleIJiiiiEEENS1_10collective13CollectiveMmaINS1_34MainloopSm90TmaGmmaWarpSpecializedILi9ENS5_IJNS4_1CILi4EEESB_NSA_ILi1EEEEEENS1_35KernelTmaWarpSpecializedCooperativeEEENS5_IJNSA_ILi256EEENSA_ILi128EEENSA_ILi64EEEEEEaNS5_IJlSC_lEEEaSK_NS4_8TiledMMAINS4_8MMA_AtomIJNS4_4SM904GMMA27MMA_64x128x32_S32S8S8_SS_TNEEEENS4_6LayoutINS5_IJNSA_ILi2EEESC_SC_EEENS5_IJSC_NSA_ILi0EEESU_EEEEENS5_IJNS4_10UnderscoreESX_SX_EEEEENS4_23SM90_TMA_LOAD_MULTICASTENS4_14ComposedLayoutINS4_7SwizzleILi2ELi4ELi3EEENS4_18smem_ptr_flag_bitsILi8EEENSR_INS5_IJNSA_ILi8EEESI_EEENS5_IJSI_SC_EEEEEEEvNS4_8identityES10_S1A_vS1B_EENS_8epilogue10collective6detail29Sm90TmaWarpSpecializedAdapterINS1E_15DefaultEpilogueIaSK_SK_NS1D_6thread17LinearCombinationIaLi1EiiLNS1I_9ScaleType4KindE0ELNS_15FloatRoundStyleE2EaEENS1_15EpilogueDefaultEEEEEvvEEEEvNT_6ParamsE --------------------------
	.section	.nv.info._ZN7cutlass13device_kernelINS_4gemm6kernel13GemmUniversalIN4cute5tupleIJiiiiEEENS1_10collective13CollectiveMmaINS1_34MainloopSm90TmaGmmaWarpSpecializedILi9ENS5_IJNS4_1CILi4EEESB_NSA_ILi1EEEEEENS1_35KernelTmaWarpSpecializedCooperativeEEENS5_IJNSA_ILi256EEENSA_ILi128EEENSA_ILi64EEEEEEaNS5_IJlSC_lEEEaSK_NS4_8TiledMMAINS4_8MMA_AtomIJNS4_4SM904GMMA27MMA_64x128x32_S32S8S8_SS_TNEEEENS4_6LayoutINS5_IJNSA_ILi2EEESC_SC_EEENS5_IJSC_NSA_ILi0EEESU_EEEEENS5_IJNS4_10UnderscoreESX_SX_EEEEENS4_23SM90_TMA_LOAD_MULTICASTENS4_14ComposedLayoutINS4_7SwizzleILi2ELi4ELi3EEENS4_18smem_ptr_flag_bitsILi8EEENSR_INS5_IJNSA_ILi8EEESI_EEENS5_IJSI_SC_EEEEEEEvNS4_8identityES10_S1A_vS1B_EENS_8epilogue10collective6detail29Sm90TmaWarpSpecializedAdapterINS1E_15DefaultEpilogueIaSK_SK_NS1D_6thread17LinearCombinationIaLi1EiiLNS1I_9ScaleType4KindE0ELNS_15FloatRoundStyleE2EaEENS1_15EpilogueDefaultEEEEEvvEEEEvNT_6ParamsE,"",@"SHT_CUDA_INFO"
	.sectionflags	@""
	.align	4


	//----- nvinfo : EIATTR_CUDA_API_VERSION
	.align		4
        /*0000*/ 	.byte	0x04, 0x37
        /*0002*/ 	.short	(.L_21 - .L_20)
.L_20:
        /*0004*/ 	.word	0x00000082


	//----- nvinfo : EIATTR_KPARAM_INFO
	.align		4
.L_21:
        /*0008*/ 	.byte	0x04, 0x17
        /*000a*/ 	.short	(.L_23 - .L_22)
.L_22:
        /*000c*/ 	.word	0x00000000
        /*0010*/ 	.short	0x0000
        /*0012*/ 	.short	0x0070
        /*0014*/ 	.byte	0x00, 0xf0, 0x01, 0x10


	//----- nvinfo : EIATTR_SPARSE_MMA_MASK
	.align		4
.L_23:
        /*0018*/ 	.byte	0x03, 0x50
        /*001a*/ 	.short	0x0000


	//----- nvinfo : EIATTR_MAXREG_COUNT
	.align		4
        /*001c*/ 	.byte	0x03, 0x1b
        /*001e*/ 	.short	0x00a8


	//----- nvinfo : EIATTR_NUM_BARRIERS
	.align		4
        /*0020*/ 	.byte	0x02, 0x4c
        /*0022*/ 	.byte	0x01
	.zero		1


	//----- nvinfo : EIATTR_EXTERNS
	.align		4
        /*0024*/ 	.byte	0x04, 0x0f
        /*0026*/ 	.short	(.L_25 - .L_24)


	//   ....[0]....
	.align		4
.L_24:
        /*0028*/ 	.word	index@(__assertfail)


	//----- nvinfo : EIATTR_MERCURY_ISA_VERSION
	.align		4
.L_25:
        /*002c*/ 	.byte	0x03, 0x5f
        /*002e*/ 	.short	0x0101


	//----- nvinfo : EIATTR_INT_WARP_WIDE_INSTR_OFFSETS
	.align		4
        /*0030*/ 	.byte	0x04, 0x31
        /*0032*/ 	.short	(.L_27 - .L_26)


	//   ....[0]....
.L_26:
        /*0034*/ 	.word	0x00000550


	//   ....[1]....
        /*0038*/ 	.word	0x00000580


	//   ....[2]....
        /*003c*/ 	.word	0x00000730


	//----- nvinfo : EIATTR_COOP_GROUP_MASK_REGIDS
	.align		4
.L_27:
        /*0040*/ 	.byte	0x04, 0x29
        /*0042*/ 	.short	(.L_29 - .L_28)


	//   ....[0]....
.L_28:
        /*0044*/ 	.word	0xffffffff


	//   ....[1]....
        /*0048*/ 	.word	0xffffffff


	//   ....[2]....
        /*004c*/ 	.word	0xffffffff


	//   ....[3]....
        /*0050*/ 	.word	0xffffffff


	//   ....[4]....
        /*0054*/ 	.word	0xffffffff


	//   ....[5]....
        /*0058*/ 	.word	0xffffffff


	//----- nvinfo : EIATTR_COOP_GROUP_INSTR_OFFSETS
	.align		4
.L_29:
        /*005c*/ 	.byte	0x04, 0x28
        /*005e*/ 	.short	(.L_31 - .L_30)


	//   ....[0]....
.L_30:
        /*0060*/ 	.word	0x00000060


	//   ....[1]....
        /*0064*/ 	.word	0x00000070


	//   ....[2]....
        /*0068*/ 	.word	0x00000130


	//   ....[3]....
        /*006c*/ 	.word	0x000003a0


	//   ....[4]....
        /*0070*/ 	.word	0x000008e0


	//   ....[5]....
        /*0074*/ 	.word	0x00001320


	//----- nvinfo : EIATTR_REG_RECONFIG
	.align		4
.L_31:
        /*0078*/ 	.byte	0x01, 0x54
	.zero		2


	//----- nvinfo : EIATTR_SYSCALL_OFFSETS
	.align		4
        /*007c*/ 	.byte	0x04, 0x46
        /*007e*/ 	.short	(.L_33 - .L_32)


	//   ....[0]....
.L_32:
        /*0080*/ 	.word	0x000014f0


	//----- nvinfo : EIATTR_MBARRIER_INSTR_OFFSETS
	.align		4
.L_33:
        /*0084*/ 	.byte	0x04, 0x39
        /*0086*/ 	.short	(.L_35 - .L_34)


	//   ....[0]....
.L_34:
        /*0088*/ 	.word	0x00000250
        /*008c*/ 	.word	0x000000ff
        /*0090*/ 	.word	0x00000000
        /*0094*/ 	.short	0x0100
        /*0096*/ 	.byte	0x08
	.zero		1


	//   ....[1]....
        /*0098*/ 	.word	0x00000260
        /*009c*/ 	.word	0x000000ff
        /*00a0*/ 	.word	0x00000048
        /*00a4*/ 	.short	0x0100
        /*00a6*/ 	.byte	0x08
	.zero		1


	//   ....[2]....
        /*00a8*/ 	.word	0x00000270
        /*00ac*/ 	.word	0x000000ff
        /*00b0*/ 	.word	0x00000008
        /*00b4*/ 	.short	0x0100
        /*00b6*/ 	.byte	0x08
	.zero		1


	//   ....[3]....
        /*00b8*/ 	.word	0x00000280
        /*00bc*/ 	.word	0x000000ff
        /*00c0*/ 	.word	0x00000050
        /*00c4*/ 	.short	0x0100
        /*00c6*/ 	.byte	0x08
	.zero		1


	//   ....[4]....
        /*00c8*/ 	.word	0x00000290
        /*00cc*/ 	.word	0x000000ff
        /*00d0*/ 	.word	0x00000010
        /*00d4*/ 	.short	0x0100
        /*00d6*/ 	.byte	0x08
	.zero		1


	//   ....[5]....
        /*00d8*/ 	.word	0x000002a0
        /*00dc*/ 	.word	0x000000ff
        /*00e0*/ 	.word	0x00000058
        /*00e4*/ 	.short	0x0100
        /*00e6*/ 	.byte	0x08
	.zero		1


	//   ....[6]....
        /*00e8*/ 	.word	0x000002b0
        /*00ec*/ 	.word	0x000000ff
        /*00f0*/ 	.word	0x00000018
        /*00f4*/ 	.short	0x0100
        /*00f6*/ 	.byte	0x08
	.zero		1


	//   ....[7]....
        /*00f8*/ 	.word	0x000002c0
        /*00fc*/ 	.word	0x000000ff
        /*0100*/ 	.word	0x00000060
        /*0104*/ 	.short	0x0100
        /*0106*/ 	.byte	0x08
	.zero		1


	//   ....[8]....
        /*0108*/ 	.word	0x000002d0
        /*010c*/ 	.word	0x000000ff
        /*0110*/ 	.word	0x00000020
        /*0114*/ 	.short	0x0100
        /*0116*/ 	.byte	0x08
	.zero		1


	//   ....[9]....
        /*0118*/ 	.word	0x000002e0
        /*011c*/ 	.word	0x000000ff
        /*0120*/ 	.word	0x00000068
        /*0124*/ 	.short	0x0100
        /*0126*/ 	.byte	0x08
	.zero		1


	//   ....[10]....
        /*0128*/ 	.word	0x000002f0
        /*012c*/ 	.word	0x000000ff
        /*0130*/ 	.word	0x00000028
        /*0134*/ 	.short	0x0100
        /*0136*/ 	.byte	0x08
	.zero		1


	//   ....[11]....
        /*0138*/ 	.word	0x00000300
        /*013c*/ 	.word	0x000000ff
        /*0140*/ 	.word	0x00000070
        /*0144*/ 	.short	0x0100
        /*0146*/ 	.byte	0x08
	.zero		1


	//   ....[12]....
        /*0148*/ 	.word	0x00000310
        /*014c*/ 	.word	0x000000ff
        /*0150*/ 	.word	0x00000030
        /*0154*/ 	.short	0x0100
        /*0156*/ 	.byte	0x08
	.zero		1


	//   ....[13]....
        /*0158*/ 	.word	0x00000320
        /*015c*/ 	.word	0x000000ff
        /*0160*/ 	.word	0x00000078
        /*0164*/ 	.short	0x0100
        /*0166*/ 	.byte	0x08
	.zero		1


	//   ....[14]....
        /*0168*/ 	.word	0x00000330
        /*016c*/ 	.word	0x000000ff
        /*0170*/ 	.word	0x00000038
        /*0174*/ 	.short	0x0100
        /*0176*/ 	.byte	0x08
	.zero		1


	//   ....[15]....
        /*0178*/ 	.word	0x00000340
        /*017c*/ 	.word	0x000000ff
        /*0180*/ 	.word	0x00000080
        /*0184*/ 	.short	0x0100
        /*0186*/ 	.byte	0x08
	.zero		1


	//   ....[16]....
        /*0188*/ 	.word	0x00000350
        /*018c*/ 	.word	0x000000ff
        /*0190*/ 	.word	0x00000040
        /*0194*/ 	.short	0x0100
        /*0196*/ 	.byte	0x08
	.zero		1


	//   ....[17]....
        /*0198*/ 	.word	0x00000360
        /*019c*/ 	.word	0x000000ff
        /*01a0*/ 	.word	0x00000088
        /*01a4*/ 	.short	0x0100
        /*01a6*/ 	.byte	0x08
	.zero		1


	//   ....[18]....
        /*01a8*/ 	.word	0x000007c0
        /*01ac*/ 	.word	0x000000ff
        /*01b0*/ 	.word	0x000000a0
        /*01b4*/ 	.short	0x0100
        /*01b6*/ 	.byte	0x06
	.zero		1


	//   ....[19]....
        /*01b8*/ 	.word	0x00000860
        /*01bc*/ 	.word	0x000000ff
        /*01c0*/ 	.word	0x000000a8
        /*01c4*/ 	.short	0x0100
        /*01c6*/ 	.byte	0x06
	.zero		1


	//   ....[20]....
        /*01c8*/ 	.word	0x000015c0
        /*01cc*/ 	.word	0x00000003
        /*01d0*/ 	.word	0x00000000
        /*01d4*/ 	.short	0x010a
        /*01d6*/ 	.byte	0x3f
	.zero		1


	//   ....[21]....
        /*01d8*/ 	.word	0x00001600
        /*01dc*/ 	.word	0x00000003
        /*01e0*/ 	.word	0x00000000
        /*01e4*/ 	.short	0x010a
        /*01e6*/ 	.byte	0x3f
	.zero		1


	//   ....[22]....
        /*01e8*/ 	.word	0x00001980
        /*01ec*/ 	.word	0x00000005
        /*01f0*/ 	.word	0x00000000
        /*01f4*/ 	.short	0x010a
        /*01f6*/ 	.byte	0x3f
	.zero		1


	//   ....[23]....
        /*01f8*/ 	.word	0x000019c0
        /*01fc*/ 	.word	0x00000005
        /*0200*/ 	.word	0x00000000
        /*0204*/ 	.short	0x010a
        /*0206*/ 	.byte	0x3f
	.zero		1


	//   ....[24]....
        /*0208*/ 	.word	0x00001be0
        /*020c*/ 	.word	0x00000005
        /*0210*/ 	.word	0x00000000
        /*0214*/ 	.short	0x0101
        /*0216*/ 	.byte	0x3f
	.zero		1


	//   ....[25]....
        /*0218*/ 	.word	0x00001e00
        /*021c*/ 	.word	0x00000003
        /*0220*/ 	.word	0x00000000
        /*0224*/ 	.short	0x0101
        /*0226*/ 	.byte	0x3f
	.zero		1


	//   ....[26]....
        /*0228*/ 	.word	0x00009580
        /*022c*/ 	.word	0x0000000e
        /*0230*/ 	.word	0x00000048
        /*0234*/ 	.short	0x010a
        /*0236*/ 	.byte	0x3f
	.zero		1


	//   ....[27]....
        /*0238*/ 	.word	0x00009900
        /*023c*/ 	.word	0x00000006
        /*0240*/ 	.word	0x000000a8
        /*0244*/ 	.short	0x0101
        /*0246*/ 	.byte	0x3f
	.zero		1


	//   ....[28]....
        /*0248*/ 	.word	0x0000a030
        /*024c*/ 	.word	0x00000007
        /*0250*/ 	.word	0x00000000
        /*0254*/ 	.short	0x010a
        /*0256*/ 	.byte	0x3f
	.zero		1


	//   ....[29]....
        /*0258*/ 	.word	0x0000a0b0
        /*025c*/ 	.word	0x00000009
        /*0260*/ 	.word	0x00000000
        /*0264*/ 	.short	0x010a
        /*0266*/ 	.byte	0x3f
	.zero		1


	//   ....[30]....
        /*0268*/ 	.word	0x0000a140
        /*026c*/ 	.word	0x00000006
        /*0270*/ 	.word	0x00000000
        /*0274*/ 	.short	0x010a
        /*0276*/ 	.byte	0x3f
	.zero		1


	//   ....[31]....
        /*0278*/ 	.word	0x0000a1d0
        /*027c*/ 	.word	0x00000009
        /*0280*/ 	.word	0x00000000
        /*0284*/ 	.short	0x010a
        /*0286*/ 	.byte	0x3f
	.zero		1


	//   ....[32]....
        /*0288*/ 	.word	0x0000a260
        /*028c*/ 	.word	0x00000006
        /*0290*/ 	.word	0x00000000
        /*0294*/ 	.short	0x010a
        /*0296*/ 	.byte	0x3f
	.zero		1


	//   ....[33]....
        /*0298*/ 	.word	0x0000a2f0
        /*029c*/ 	.word	0x00000009
        /*02a0*/ 	.word	0x00000000
        /*02a4*/ 	.short	0x010a
        /*02a6*/ 	.byte	0x3f
	.zero		1


	//   ....[34]....
        /*02a8*/ 	.word	0x0000a380
        /*02ac*/ 	.word	0x00000006
        /*02b0*/ 	.word	0x00000000
        /*02b4*/ 	.short	0x010a
        /*02b6*/ 	.byte	0x3f
	.zero		1


	//   ....[35]....
        /*02b8*/ 	.word	0x0000a410
        /*02bc*/ 	.word	0x00000009
        /*02c0*/ 	.word	0x00000000
        /*02c4*/ 	.short	0x010a
        /*02c6*/ 	.byte	0x3f
	.zero		1


	//   ....[36]....
        /*02c8*/ 	.word	0x0000a4a0
        /*02cc*/ 	.word	0x00000003
        /*02d0*/ 	.word	0x00000000
        /*02d4*/ 	.short	0x010a
        /*02d6*/ 	.byte	0x3f
	.zero		1


	//   ....[37]....
        /*02d8*/ 	.word	0x0000a500
        /*02dc*/ 	.word	0x00000003
        /*02e0*/ 	.word	0x00000000
        /*02e4*/ 	.short	0x010a
        /*02e6*/ 	.byte	0x3f
	.zero		1


	//   ....[38]....
        /*02e8*/ 	.word	0x0000a550
        /*02ec*/ 	.word	0x00000005
        /*02f0*/ 	.word	0x00000000
        /*02f4*/ 	.short	0x010a
        /*02f6*/ 	.byte	0x3f
	.zero		1


	//   ....[39]....
        /*02f8*/ 	.word	0x0000a620
        /*02fc*/ 	.word	0x0000000e
        /*0300*/ 	.word	0x00000048
        /*0304*/ 	.short	0x010a
        /*0306*/ 	.byte	0x3f
	.zero		1


	//   ....[40]....
        /*0308*/ 	.word	0x0000a6f0
        /*030c*/ 	.word	0x00000007
        /*0310*/ 	.word	0x00000000
        /*0314*/ 	.short	0x010a
        /*0316*/ 	.byte	0x3f
	.zero		1


	//   ....[41]....
        /*0318*/ 	.word	0x0000a740
        /*031c*/ 	.word	0x00000009
        /*0320*/ 	.word	0x00000000
        /*0324*/ 	.short	0x010a
        /*0326*/ 	.byte	0x3f
	.zero		1


	//   ....[42]....
        /*0328*/ 	.word	0x0000a790
        /*032c*/ 	.word	0x00000006
        /*0330*/ 	.word	0x00000000
        /*0334*/ 	.short	0x010a
        /*0336*/ 	.byte	0x3f
	.zero		1


	//   ....[43]....
        /*0338*/ 	.word	0x0000a7e0
        /*033c*/ 	.word	0x00000009
        /*0340*/ 	.word	0x00000000
        /*0344*/ 	.short	0x010a
        /*0346*/ 	.byte	0x3f
	.zero		1


	//   ....[44]....
        /*0348*/ 	.word	0x0000a830
        /*034c*/ 	.word	0x00000006
        /*0350*/ 	.word	0x00000000
        /*0354*/ 	.short	0x010a
        /*0356*/ 	.byte	0x3f
	.zero		1


	//   ....[45]....
        /*0358*/ 	.word	0x0000a880
        /*035c*/ 	.word	0x00000009
        /*0360*/ 	.word	0x00000000
        /*0364*/ 	.short	0x010a
        /*0366*/ 	.byte	0x3f
	.zero		1


	//   ....[46]....
        /*0368*/ 	.word	0x0000a8d0
        /*036c*/ 	.word	0x00000006
        /*0370*/ 	.word	0x00000000
        /*0374*/ 	.short	0x010a
        /*0376*/ 	.byte	0x3f
	.zero		1


	//   ....[47]....
        /*0378*/ 	.word	0x0000a920
        /*037c*/ 	.word	0x00000009
        /*0380*/ 	.word	0x00000000
        /*0384*/ 	.short	0x010a
        /*0386*/ 	.byte	0x3f
	.zero		1


	//----- nvinfo : EIATTR_NUM_MBARRIERS
	.align		4
.L_35:
        /*0388*/ 	.byte	0x03, 0x38
        /*038a*/ 	.short	0x0014


	//----- nvinfo : EIATTR_EXIT_INSTR_OFFSETS
	.align		4
        /*038c*/ 	.byte	0x04, 0x1c
        /*038e*/ 	.short	(.L_37 - .L_36)


	//   ....[0]....
.L_36:
        /*0390*/ 	.word	0x00000a40


	//   ....[1]....
        /*0394*/ 	.word	0x00001260


	//   ....[2]....
        /*0398*/ 	.word	0x00008b50


	//   ....[3]....
        /*039c*/ 	.word	0x000090b0


	//   ....[4]....
        /*03a0*/ 	.word	0x0000a4f0


	//----- nvinfo : EIATTR_MAX_THREADS
	.align		4
.L_37:
        /*03a4*/ 	.byte	0x04, 0x05
        /*03a6*/ 	.short	(.L_39 - .L_38)
.L_38:
        /*03a8*/ 	.word	0x00000180
        /*03ac*/ 	.word	0x00000001
        /*03b0*/ 	.word	0x00000001


	//----- nvinfo : EIATTR_CRS_STACK_SIZE
	.align		4
.L_39:
        /*03b4*/ 	.byte	0x04, 0x1e
        /*03b6*/ 	.short	(.L_41 - .L_40)
.L_40:
        /*03b8*/ 	.word	0x00000000


	//----- nvinfo : EIATTR_CBANK_PARAM_SIZE
	.align		4
.L_41:
        /*03bc*/ 	.byte	0x03, 0x19
        /*03be*/ 	.short	0x0470


	//----- nvinfo : EIATTR_PARAM_CBANK
	.align		4
        /*03c0*/ 	.byte	0x04, 0x0a
        /*03c2*/ 	.short	(.L_43 - .L_42)
	.align		4
.L_42:
        /*03c4*/ 	.word	index@(.nv.constant0._ZN7cutlass13device_kernelINS_4gemm6kernel13GemmUniversalIN4cute5tupleIJiiiiEEENS1_10collective13CollectiveMmaINS1_34MainloopSm90TmaGmmaWarpSpecializedILi9ENS5_IJNS4_1CILi4EEESB_NSA_ILi1EEEEEENS1_35KernelTmaWarpSpecializedCooperativeEEENS5_IJNSA_ILi256EEENSA_ILi128EEENSA_ILi64EEEEEEaNS5_IJlSC_lEEEaSK_NS4_8TiledMMAINS4_8MMA_AtomIJNS4_4SM904GMMA27MMA_64x128x32_S32S8S8_SS_TNEEEENS4_6LayoutINS5_IJNSA_ILi2EEESC_SC_EEENS5_IJSC_NSA_ILi0EEESU_EEEEENS5_IJNS4_10UnderscoreESX_SX_EEEEENS4_23SM90_TMA_LOAD_MULTICASTENS4_14ComposedLayoutINS4_7SwizzleILi2ELi4ELi3EEENS4_18smem_ptr_flag_bitsILi8EEENSR_INS5_IJNSA_ILi8EEESI_EEENS5_IJSI_SC_EEEEEEEvNS4_8identityES10_S1A_vS1B_EENS_8epilogue10collective6detail29Sm90TmaWarpSpecializedAdapterINS1E_15DefaultEpilogueIaSK_SK_NS1D_6thread17LinearCombinationIaLi1EiiLNS1I_9ScaleType4KindE0ELNS_15FloatRoundStyleE2EaEENS1_15EpilogueDefaultEEEEEvvEEEEvNT_6ParamsE)
        /*03c8*/ 	.short	0x0210
        /*03ca*/ 	.short	0x0470


	//----- nvinfo : EIATTR_SW_WAR
	.align		4
.L_43:
        /*03cc*/ 	.byte	0x04, 0x36
        /*03ce*/ 	.short	(.L_45 - .L_44)
.L_44:
        /*03d0*/ 	.word	0x00000008
.L_45:


//--------------------- .nv.callgraph             --------------------------
	.section	.nv.callgraph,"",@"SHT_CUDA_CALLGRAPH"
	.align	4
	.sectionentsize	8
	.align		4
        /*0000*/ 	.word	0x00000000
	.align		4
        /*0004*/ 	.word	0xffffffff
	.align		4
        /*0008*/ 	.word	index@(_ZN7cutlass13device_kernelINS_4gemm6kernel13GemmUniversalIN4cute5tupleIJiiiiEEENS1_10collective13CollectiveMmaINS1_34MainloopSm90TmaGmmaWarpSpecializedILi9ENS5_IJNS4_1CILi4EEESB_NSA_ILi1EEEEEENS1_35KernelTmaWarpSpecializedCooperativeEEENS5_IJNSA_ILi256EEENSA_ILi128EEENSA_ILi64EEEEEEaNS5_IJlSC_lEEEaSK_NS4_8TiledMMAINS4_8MMA_AtomIJNS4_4SM904GMMA27MMA_64x128x32_S32S8S8_SS_TNEEEENS4_6LayoutINS5_IJNSA_ILi2EEESC_SC_EEENS5_IJSC_NSA_ILi0EEESU_EEEEENS5_IJNS4_10UnderscoreESX_SX_EEEEENS4_23SM90_TMA_LOAD_MULTICASTENS4_14ComposedLayoutINS4_7SwizzleILi2ELi4ELi3EEENS4_18smem_ptr_flag_bitsILi8EEENSR_INS5_IJNSA_ILi8EEESI_EEENS5_IJSI_SC_EEEEEEEvNS4_8identityES10_S1A_vS1B_EENS_8epilogue10collective6detail29Sm90TmaWarpSpecializedAdapterINS1E_15DefaultEpilogueIaSK_SK_NS1D_6thread17LinearCombinationIaLi1EiiLNS1I_9ScaleType4KindE0ELNS_15FloatRoundStyleE2EaEENS1_15EpilogueDefaultEEEEEvvEEEEvNT_6ParamsE)
	.align		4
        /*000c*/ 	.word	index@(__assertfail)
	.align		4
        /*0010*/ 	.word	0x00000000
	.align		4
        /*0014*/ 	.word	0xfffffffe
	.align		4
        /*0018*/ 	.word	0x00000000
	.align		4
        /*001c*/ 	.word	0xfffffffd
	.align		4
        /*0020*/ 	.word	0x00000000
	.align		4
        /*0024*/ 	.word	0xfffffffc


//--------------------- .nv.constant4             --------------------------
	.section	.nv.constant4,"a",@progbits
	.align	8
	.align		8
.nv.constant4:
        /*0000*/ 	.dword	__assertfail
	.align		8
        /*0008*/ 	.dword	__unnamed_1
	.align		8
        /*0010*/ 	.dword	_ZN40_INTERNAL_f052d84a_4_k_cu_e7cf0206_273904cuda3std3__45__cpo5beginE
	.align		8
        /*0018*/ 	.dword	_ZN40_INTERNAL_f052d84a_4_k_cu_e7cf0206_273904cuda3std3__45__cpo3endE
	.align		8
        /*0020*/ 	.dword	_ZN40_INTERNAL_f052d84a_4_k_cu_e7cf0206_273904cuda3std3__45__cpo6cbeginE
	.align		8
        /*0028*/ 	.dword	_ZN40_INTERNAL_f052d84a_4_k_cu_e7cf0206_273904cuda3std3__45__cpo4cendE
	.align		8
        /*0030*/ 	.dword	_ZN40_INTERNAL_f052d84a_4_k_cu_e7cf0206_273904cuda3std3__442_GLOBAL__N__f052d84a_4_k_cu_e7cf0206_273906ignoreE
	.align		8
        /*0038*/ 	.dword	_ZN40_INTERNAL_f052d84a_4_k_cu_e7cf0206_273904cuda3std3__419piecewise_constructE
	.align		8
        /*0040*/ 	.dword	_ZN40_INTERNAL_f052d84a_4_k_cu_e7cf0206_273904cuda3std3__48in_placeE
	.align		8
        /*0048*/ 	.dword	_ZN40_INTERNAL_f052d84a_4_k_cu_e7cf0206_273904cuda3std6ranges3__45__cpo4swapE
	.align		8
        /*0050*/ 	.dword	_ZN40_INTERNAL_f052d84a_4_k_cu_e7cf0206_273904cuda3std6ranges3__45__cpo9iter_moveE
	.align		8
        /*0058*/ 	.dword	_ZN40_INTERNAL_f052d84a_4_k_cu_e7cf0206_273904cute7productE
	.align		8
        /*0060*/ 	.dword	_ZN40_INTERNAL_f052d84a_4_k_cu_e7cf0206_273904cute1_E
	.align		8
        /*0068*/ 	.dword	$str$22
	.align		8
        /*0070*/ 	.dword	$str$23


//--------------------- .text._ZN7cutlass13device_kernelINS_4gemm6kernel13GemmUniversalIN4cute5tupleIJiiiiEEENS1_10collective13CollectiveMmaINS1_34MainloopSm90TmaGmmaWarpSpecializedILi9ENS5_IJNS4_1CILi4EEESB_NSA_ILi1EEEEEENS1_35KernelTmaWarpSpecializedCooperativeEEENS5_IJNSA_ILi256EEENSA_ILi128EEENSA_ILi64EEEEEEaNS5_IJlSC_lEEEaSK_NS4_8TiledMMAINS4_8MMA_AtomIJNS4_4SM904GMMA27MMA_64x128x32_S32S8S8_SS_TNEEEENS4_6LayoutINS5_IJNSA_ILi2EEESC_SC_EEENS5_IJSC_NSA_ILi0EEESU_EEEEENS5_IJNS4_10UnderscoreESX_SX_EEEEENS4_23SM90_TMA_LOAD_MULTICASTENS4_14ComposedLayoutINS4_7SwizzleILi2ELi4ELi3EEENS4_18smem_ptr_flag_bitsILi8EEENSR_INS5_IJNSA_ILi8EEESI_EEENS5_IJSI_SC_EEEEEEEvNS4_8identityES10_S1A_vS1B_EENS_8epilogue10collective6detail29Sm90TmaWarpSpecializedAdapterINS1E_15DefaultEpilogueIaSK_SK_NS1D_6thread17LinearCombinationIaLi1EiiLNS1I_9ScaleType4KindE0ELNS_15FloatRoundStyleE2EaEENS1_15EpilogueDefaultEEEEEvvEEEEvNT_6ParamsE --------------------------
	.section	.text._ZN7cutlass13device_kernelINS_4gemm6kernel13GemmUniversalIN4cute5tupleIJiiiiEEENS1_10collective13CollectiveMmaINS1_34MainloopSm90TmaGmmaWarpSpecializedILi9ENS5_IJNS4_1CILi4EEESB_NSA_ILi1EEEEEENS1_35KernelTmaWarpSpecializedCooperativeEEENS5_IJNSA_ILi256EEENSA_ILi128EEENSA_ILi64EEEEEEaNS5_IJlSC_lEEEaSK_NS4_8TiledMMAINS4_8MMA_AtomIJNS4_4SM904GMMA27MMA_64x128x32_S32S8S8_SS_TNEEEENS4_6LayoutINS5_IJNSA_ILi2EEESC_SC_EEENS5_IJSC_NSA_ILi0EEESU_EEEEENS5_IJNS4_10UnderscoreESX_SX_EEEEENS4_23SM90_TMA_LOAD_MULTICASTENS4_14ComposedLayoutINS4_7SwizzleILi2ELi4ELi3EEENS4_18smem_ptr_flag_bitsILi8EEENSR_INS5_IJNSA_ILi8EEESI_EEENS5_IJSI_SC_EEEEEEEvNS4_8identityES10_S1A_vS1B_EENS_8epilogue10collective6detail29Sm90TmaWarpSpecializedAdapterINS1E_15DefaultEpilogueIaSK_SK_NS1D_6thread17LinearCombinationIaLi1EiiLNS1I_9ScaleType4KindE0ELNS_15FloatRoundStyleE2EaEENS1_15EpilogueDefaultEEEEEvvEEEEvNT_6ParamsE,"ax",@progbits
	.align	128
.text._ZN7cutlass13device_kernelINS_4gemm6kernel13GemmUniversalIN4cute5tupleIJiiiiEEENS1_10collective13CollectiveMmaINS1_34MainloopSm90TmaGmmaWarpSpecializedILi9ENS5_IJNS4_1CILi4EEESB_NSA_ILi1EEEEEENS1_35KernelTmaWarpSpecializedCooperativeEEENS5_IJNSA_ILi256EEENSA_ILi128EEENSA_ILi64EEEEEEaNS5_IJlSC_lEEEaSK_NS4_8TiledMMAINS4_8MMA_AtomIJNS4_4SM904GMMA27MMA_64x128x32_S32S8S8_SS_TNEEEENS4_6LayoutINS5_IJNSA_ILi2EEESC_SC_EEENS5_IJSC_NSA_ILi0EEESU_EEEEENS5_IJNS4_10UnderscoreESX_SX_EEEEENS4_23SM90_TMA_LOAD_MULTICASTENS4_14ComposedLayoutINS4_7SwizzleILi2ELi4ELi3EEENS4_18smem_ptr_flag_bitsILi8EEENSR_INS5_IJNSA_ILi8EEESI_EEENS5_IJSI_SC_EEEEEEEvNS4_8identityES10_S1A_vS1B_EENS_8epilogue10collective6detail29Sm90TmaWarpSpecializedAdapterINS1E_15DefaultEpilogueIaSK_SK_NS1D_6thread17LinearCombinationIaLi1EiiLNS1I_9ScaleType4KindE0ELNS_15FloatRoundStyleE2EaEENS1_15EpilogueDefaultEEEEEvvEEEEvNT_6ParamsE:
        .type           _ZN7cutlass13device_kernelINS_4gemm6kernel13GemmUniversalIN4cute5tupleIJiiiiEEENS1_10collective13CollectiveMmaINS1_34MainloopSm90TmaGmmaWarpSpecializedILi9ENS5_IJNS4_1CILi4EEESB_NSA_ILi1EEEEEENS1_35KernelTmaWarpSpecializedCooperativeEEENS5_IJNSA_ILi256EEENSA_ILi128EEENSA_ILi64EEEEEEaNS5_IJlSC_lEEEaSK_NS4_8TiledMMAINS4_8MMA_AtomIJNS4_4SM904GMMA27MMA_64x128x32_S32S8S8_SS_TNEEEENS4_6LayoutINS5_IJNSA_ILi2EEESC_SC_EEENS5_IJSC_NSA_ILi0EEESU_EEEEENS5_IJNS4_10UnderscoreESX_SX_EEEEENS4_23SM90_TMA_LOAD_MULTICASTENS4_14ComposedLayoutINS4_7SwizzleILi2ELi4ELi3EEENS4_18smem_ptr_flag_bitsILi8EEENSR_INS5_IJNSA_ILi8EEESI_EEENS5_IJSI_SC_EEEEEEEvNS4_8identityES10_S1A_vS1B_EENS_8epilogue10collective6detail29Sm90TmaWarpSpecializedAdapterINS1E_15DefaultEpilogueIaSK_SK_NS1D_6thread17LinearCombinationIaLi1EiiLNS1I_9ScaleType4KindE0ELNS_15FloatRoundStyleE2EaEENS1_15EpilogueDefaultEEEEEvvEEEEvNT_6ParamsE,@function
        .size           _ZN7cutlass13device_kernelINS_4gemm6kernel13GemmUniversalIN4cute5tupleIJiiiiEEENS1_10collective13CollectiveMmaINS1_34MainloopSm90TmaGmmaWarpSpecializedILi9ENS5_IJNS4_1CILi4EEESB_NSA_ILi1EEEEEENS1_35KernelTmaWarpSpecializedCooperativeEEENS5_IJNSA_ILi256EEENSA_ILi128EEENSA_ILi64EEEEEEaNS5_IJlSC_lEEEaSK_NS4_8TiledMMAINS4_8MMA_AtomIJNS4_4SM904GMMA27MMA_64x128x32_S32S8S8_SS_TNEEEENS4_6LayoutINS5_IJNSA_ILi2EEESC_SC_EEENS5_IJSC_NSA_ILi0EEESU_EEEEENS5_IJNS4_10UnderscoreESX_SX_EEEEENS4_23SM90_TMA_LOAD_MULTICASTENS4_14ComposedLayoutINS4_7SwizzleILi2ELi4ELi3EEENS4_18smem_ptr_flag_bitsILi8EEENSR_INS5_IJNSA_ILi8EEESI_EEENS5_IJSI_SC_EEEEEEEvNS4_8identityES10_S1A_vS1B_EENS_8epilogue10collective6detail29Sm90TmaWarpSpecializedAdapterINS1E_15DefaultEpilogueIaSK_SK_NS1D_6thread17LinearCombinationIaLi1EiiLNS1I_9ScaleType4KindE0ELNS_15FloatRoundStyleE2EaEENS1_15EpilogueDefaultEEEEEvvEEEEvNT_6ParamsE,(.L_x_342 - _ZN7cutlass13device_kernelINS_4gemm6kernel13GemmUniversalIN4cute5tupleIJiiiiEEENS1_10collective13CollectiveMmaINS1_34MainloopSm90TmaGmmaWarpSpecializedILi9ENS5_IJNS4_1CILi4EEESB_NSA_ILi1EEEEEENS1_35KernelTmaWarpSpecializedCooperativeEEENS5_IJNSA_ILi256EEENSA_ILi128EEENSA_ILi64EEEEEEaNS5_IJlSC_lEEEaSK_NS4_8TiledMMAINS4_8MMA_AtomIJNS4_4SM904GMMA27MMA_64x128x32_S32S8S8_SS_TNEEEENS4_6LayoutINS5_IJNSA_ILi2EEESC_SC_EEENS5_IJSC_NSA_ILi0EEESU_EEEEENS5_IJNS4_10UnderscoreESX_SX_EEEEENS4_23SM90_TMA_LOAD_MULTICASTENS4_14ComposedLayoutINS4_7SwizzleILi2ELi4ELi3EEENS4_18smem_ptr_flag_bitsILi8EEENSR_INS5_IJNSA_ILi8EEESI_EEENS5_IJSI_SC_EEEEEEEvNS4_8identityES10_S1A_vS1B_EENS_8epilogue10collective6detail29Sm90TmaWarpSpecializedAdapterINS1E_15DefaultEpilogueIaSK_SK_NS1D_6thread17LinearCombinationIaLi1EiiLNS1I_9ScaleType4KindE0ELNS_15FloatRoundStyleE2EaEENS1_15EpilogueDefaultEEEEEvvEEEEvNT_6ParamsE)
        .other          _ZN7cutlass13device_kernelINS_4gemm6kernel13GemmUniversalIN4cute5tupleIJiiiiEEENS1_10collective13CollectiveMmaINS1_34MainloopSm90TmaGmmaWarpSpecializedILi9ENS5_IJNS4_1CILi4EEESB_NSA_ILi1EEEEEENS1_35KernelTmaWarpSpecializedCooperativeEEENS5_IJNSA_ILi256EEENSA_ILi128EEENSA_ILi64EEEEEEaNS5_IJlSC_lEEEaSK_NS4_8TiledMMAINS4_8MMA_AtomIJNS4_4SM904GMMA27MMA_64x128x32_S32S8S8_SS_TNEEEENS4_6LayoutINS5_IJNSA_ILi2EEESC_SC_EEENS5_IJSC_NSA_ILi0EEESU_EEEEENS5_IJNS4_10UnderscoreESX_SX_EEEEENS4_23SM90_TMA_LOAD_MULTICASTENS4_14ComposedLayoutINS4_7SwizzleILi2ELi4ELi3EEENS4_18smem_ptr_flag_bitsILi8EEENSR_INS5_IJNSA_ILi8EEESI_EEENS5_IJSI_SC_EEEEEEEvNS4_8identityES10_S1A_vS1B_EENS_8epilogue10collective6detail29Sm90TmaWarpSpecializedAdapterINS1E_15DefaultEpilogueIaSK_SK_NS1D_6thread17LinearCombinationIaLi1EiiLNS1I_9ScaleType4KindE0ELNS_15FloatRoundStyleE2EaEENS1_15EpilogueDefaultEEEEEvvEEEEvNT_6ParamsE,@"STO_CUDA_ENTRY STV_DEFAULT"
_ZN7cutlass13device_kernelINS_4gemm6kernel13GemmUniversalIN4cute5tupleIJiiiiEEENS1_10collective13CollectiveMmaINS1_34MainloopSm90TmaGmmaWarpSpecializedILi9ENS5_IJNS4_1CILi4EEESB_NSA_ILi1EEEEEENS1_35KernelTmaWarpSpecializedCooperativeEEENS5_IJNSA_ILi256EEENSA_ILi128EEENSA_ILi64EEEEEEaNS5_IJlSC_lEEEaSK_NS4_8TiledMMAINS4_8MMA_AtomIJNS4_4SM904GMMA27MMA_64x128x32_S32S8S8_SS_TNEEEENS4_6LayoutINS5_IJNSA_ILi2EEESC_SC_EEENS5_IJSC_NSA_ILi0EEESU_EEEEENS5_IJNS4_10UnderscoreESX_SX_EEEEENS4_23SM90_TMA_LOAD_MULTICASTENS4_14ComposedLayoutINS4_7SwizzleILi2ELi4ELi3EEENS4_18smem_ptr_flag_bitsILi8EEENSR_INS5_IJNSA_ILi8EEESI_EEENS5_IJSI_SC_EEEEEEEvNS4_8identityES10_S1A_vS1B_EENS_8epilogue10collective6detail29Sm90TmaWarpSpecializedAdapterINS1E_15DefaultEpilogueIaSK_SK_NS1D_6thread17LinearCombinationIaLi1EiiLNS1I_9ScaleType4KindE0ELNS_15FloatRoundStyleE2EaEENS1_15EpilogueDefaultEEEEEvvEEEEvNT_6ParamsE:
[----:B------:R-:W0:Y:S01]  /*0000*/  LDC R1, c[0x0][0x28] ;  /* 0x00000a00ff017b82 */ /* 0x000e220000000800 */
[----:B------:R-:W1:Y:S01]  /*0010*/  S2R R18, SR_TID.X ;  /* 0x0000000000127919 */ /* 0x000e620000002100 */
[----:B------:R-:W-:Y:S01]  /*0020*/  ELECT P0, URZ, PT ;  /* 0x00000000003f782f */ /* 0x000fe20003800000 */
[----:B------:R-:W-:Y:S01]  /*0030*/  BSSY B0, `(.L_x_0) ;  /* 0x000000f000007945 */ /* 0x000fe20003800000 */
[--C-:B-1----:R-:W-:Y:S02]  /*0040*/  SHF.R.U32.HI R0, RZ, 0x5, R18.reuse ;  /* 0x00000005ff007819 */ /* 0x102fe40000011612 */
[----:B------:R-:W-:-:S03]  /*0050*/  SHF.R.U32.HI R3, RZ, 0x7, R18 ;  /* 0x00000007ff037819 */ /* 0x000fc60000011612 */
[----:B------:R-:W1:Y:S04]  /*0060*/  SHFL.IDX PT, R2, R0, RZ, 0x1f ;  /* 0x00001fff00027589 */ /* 0x000e6800000e0000 */
[----:B------:R2:W3:Y:S01]  /*0070*/  SHFL.IDX PT, R5, R3, RZ, 0x1f ;  /* 0x00001fff03057589 */ /* 0x0004e200000e0000 */
[----:B-1----:R-:W-:-:S13]  /*0080*/  ISETP.NE.OR P0, PT, R2, RZ, !P0 ;  /* 0x000000ff0200720c */ /* 0x002fda0004705670 */
[----:B0-23--:R-:W-:Y:S05]  /*0090*/  @P0 BRA `(.L_x_1) ;  /* 0x0000000000200947 */ /* 0x00dfea0003800000 */
[----:B------:R-:W-:Y:S02]  /*00a0*/  ULDC.64 UR4, c[0x0][0x198] ;  /* 0x0000660000047ab9 */ /* 0x000fe40000000a00 */
[----:B------:R-:W-:Y:S02]  /*00b0*/  UIADD3 UR6, UP0, UR4, 0xf0, URZ ;  /* 0x000000f004067890 */ /* 0x000fe4000ff1e03f */
[----:B------:R-:W-:Y:S02]  /*00c0*/  UIADD3 UR4, UP1, UR4, 0x1f0, URZ ;  /* 0x000001f004047890 */ /* 0x000fe4000ff3e03f */
[----:B------:R-:W-:Y:S02]  /*00d0*/  UIADD3.X UR7, URZ, UR5, URZ, UP0, !UPT ;  /* 0x000000053f077290 */ /* 0x000fe400087fe43f */
[----:B------:R-:W-:-:S07]  /*00e0*/  UIADD3.X UR5, URZ, UR5, URZ, UP1, !UPT ;  /* 0x000000053f057290 */ /* 0x000fce0008ffe43f */
[----:B------:R0:W-:Y:S02]  /*00f0*/  UTMACCTL.PF [UR6] ;  /* 0x00000000060079b9 */ /* 0x0001e40008040000 */
[----:B------:R0:W-:Y:S02]  /*0100*/  UTMACCTL.PF [UR4] ;  /* 0x00000000040079b9 */ /* 0x0001e40008040000 */
[----:B0-----:R-:W-:Y:S01]  /*0110*/  NOP ;  /* 0x0000000000007918 */ /* 0x001fe20000000000 */
.L_x_1:
[----:B------:R-:W-:Y:S05]  /*0120*/  BSYNC B0 ;  /* 0x0000000000007941 */ /* 0x000fea0003800000 */
.L_x_0:
[----:B------:R-:W0:Y:S02]  /*0130*/  SHFL.IDX PT, R3, R0, RZ, 0x1f ;  /* 0x00001fff00037589 */ /* 0x000e2400000e0000 */
[----:B0-----:R-:W-:-:S13]  /*0140*/  ISETP.NE.AND P0, PT, R3, RZ, PT ;  /* 0x000000ff0300720c */ /* 0x001fda0003f05270 */
[----:B------:R-:W-:Y:S05]  /*0150*/  @P0 BRA `(.L_x_2) ;  /* 0x00000000008c0947 */ /* 0x000fea0003800000 */
[----:B------:R-:W-:Y:S01]  /*0160*/  ELECT P0, URZ, PT ;  /* 0x00000000003f782f */ /* 0x000fe20003800000 */
[----:B------:R-:W-:-:S12]  /*0170*/  BSSY B0, `(.L_x_2) ;  /* 0x0000021000007945 */ /* 0x000fd80003800000 */
[----:B------:R-:W-:Y:S05]  /*0180*/  @!P0 BRA `(.L_x_3) ;  /* 0x00000000007c8947 */ /* 0x000fea0003800000 */
[----:B------:R-:W0:Y:S01]  /*0190*/  S2UR UR8, SR_CgaCtaId ;  /* 0x00000000000879c3 */ /* 0x000e220000008800 */
[----:B------:R-:W-:Y:S01]  /*01a0*/  UMOV UR4, 0x400 ;  /* 0x0000040000047882 */ /* 0x000fe20000000000 */
[----:B------:R-:W-:Y:S01]  /*01b0*/  UMOV UR5, 0x1 ;  /* 0x0000000100057882 */ /* 0x000fe20000000000 */
[----:B------:R-:W-:Y:S02]  /*01c0*/  UMOV UR6, 0xe ;  /* 0x0000000e00067882 */ /* 0x000fe40000000000 */
[----:B------:R-:W-:-:S04]  /*01d0*/  UIADD3 UR6, -UR6, 0x100000, URZ ;  /* 0x0010000006067890 */ /* 0x000fc8000fffe13f */
[----:B------:R-:W-:Y:S02]  /*01e0*/  USHF.L.U32 UR7, UR6, 0xb, URZ ;  /* 0x0000000b06077899 */ /* 0x000fe4000800063f */
[----:B------:R-:W-:Y:S02]  /*01f0*/  USHF.L.U32 UR6, UR6, 0x1, URZ ;  /* 0x0000000106067899 */ /* 0x000fe4000800063f */
[----:B0-----:R-:W-:Y:S02]  /*0200*/  ULEA UR8, UR8, UR4, 0x18 ;  /* 0x0000000408087291 */ /* 0x001fe4000f8ec03f */
[----:B------:R-:W-:-:S04]  /*0210*/  UIADD3 UR4, -UR5, 0x100000, URZ ;  /* 0x0010000005047890 */ /* 0x000fc8000fffe13f */
[----:B------:R-:W-:Y:S02]  /*0220*/  USHF.L.U32 UR5, UR4, 0xb, URZ ;  /* 0x0000000b04057899 */ /* 0x000fe4000800063f */
[----:B------:R-:W-:Y:S01]  /*0230*/  USHF.L.U32 UR4, UR4, 0x1, URZ ;  /* 0x0000000104047899 */ /* 0x000fe2000800063f */
[----:B------:R-:W0:Y:S11]  /*0240*/  FENCE.VIEW.ASYNC.S ;  /* 0x00000000000073c6 */ /* 0x000e360000000000 */
[----:B0-----:R0:W1:Y:S01]  /*0250*/  SYNCS.EXCH.64 URZ, [UR8], UR4 ;  /* 0x00000004083f75b2 */ /* 0x0010620008000100 */
[----:B------:R0:W2:Y:S01]  /*0260*/  SYNCS.EXCH.64 URZ, [UR8+0x48], UR6 ;  /* 0x00004806083f75b2 */ /* 0x0000a20008000100 */
[----:B------:R0:W3:Y:S01]  /*0270*/  SYNCS.EXCH.64 URZ, [UR8+0x8], UR4 ;  /* 0x00000804083f75b2 */ /* 0x0000e20008000100 */
[----:B------:R0:W4:Y:S01]  /*0280*/  SYNCS.EXCH.64 URZ, [UR8+0x50], UR6 ;  /* 0x00005006083f75b2 */ /* 0x0001220008000100 */
[----:B------:R0:W0:Y:S01]  /*0290*/  SYNCS.EXCH.64 URZ, [UR8+0x10], UR4 ;  /* 0x00001004083f75b2 */ /* 0x0000220008000100 */
        /* <DEDUP_REMOVED lines=13> */
[----:B------:R-:W-:Y:S01]  /*0370*/  NOP ;  /* 0x0000000000007918 */ /* 0x000fe20000000000 */
.L_x_3:
[----:B0-----:R-:W-:Y:S05]  /*0380*/  BSYNC B0 ;  /* 0x0000000000007941 */ /* 0x001fea0003800000 */
.L_x_2:
[----:B------:R-:W-:Y:S01]  /*0390*/  SHF.R.S32.HI R7, RZ, 0x1f, R18 ;  /* 0x0000001fff077819 */ /* 0x000fe20000011412 */
[----:B------:R-:W0:Y:S01]  /*03a0*/  SHFL.IDX PT, R0, R0, RZ, 0x1f ;  /* 0x00001fff00007589 */ /* 0x000e2200000e0000 */
[----:B------:R-:W5:Y:S01]  /*03b0*/  S2UR UR8, SR_CTAID.X ;  /* 0x00000000000879c3 */ /* 0x000f620000002500 */
[----:B------:R-:W-:Y:S02]  /*03c0*/  ELECT P0, URZ, PT ;  /* 0x00000000003f782f */ /* 0x000fe40003800000 */
[----:B------:R-:W-:Y:S01]  /*03d0*/  LEA.HI R7, R7, R18, RZ, 0x7 ;  /* 0x0000001207077211 */ /* 0x000fe200078f38ff */
[----:B------:R-:W1:Y:S01]  /*03e0*/  S2R R4, SR_CTAID.Y ;  /* 0x0000000000047919 */ /* 0x000e620000002600 */
[----:B------:R-:W-:Y:S01]  /*03f0*/  SHF.R.S32.HI R8, RZ, 0x1f, R3 ;  /* 0x0000001fff087819 */ /* 0x000fe20000011403 */
[----:B------:R-:W-:Y:S01]  /*0400*/  ULDC UR4, c[0x0][0x150] ;  /* 0x0000540000047ab9 */ /* 0x000fe20000000800 */
[----:B------:R-:W-:Y:S01]  /*0410*/  LOP3.LUT R7, R7, 0xffffff80, RZ, 0xc0, !PT ;  /* 0xffffff8007077812 */ /* 0x000fe200078ec0ff */
[----:B------:R-:W-:Y:S01]  /*0420*/  NOP ;  /* 0x0000000000007918 */ /* 0x000fe20000000000 */
[----:B------:R-:W-:Y:S01]  /*0430*/  LEA.HI R8, R8, R3, RZ, 0x2 ;  /* 0x0000000308087211 */ /* 0x000fe200078f10ff */
[----:B------:R-:W2:Y:S01]  /*0440*/  LDC R10, c[0x0][0x144] ;  /* 0x00005100ff0a7b82 */ /* 0x000ea20000000800 */
[----:B------:R-:W-:Y:S01]  /*0450*/  NOP ;  /* 0x0000000000007918 */ /* 0x000fe20000000000 */
[----:B------:R-:W-:Y:S01]  /*0460*/  IMAD.IADD R6, R18, 0x1, -R7 ;  /* 0x0000000112067824 */ /* 0x000fe200078e0a07 */
[----:B------:R-:W-:Y:S01]  /*0470*/  LOP3.LUT R8, R8, 0x3ffffffc, RZ, 0xc0, !PT ;  /* 0x3ffffffc08087812 */ /* 0x000fe200078ec0ff */
[----:B------:R-:W-:Y:S01]  /*0480*/  IMAD.MOV.U32 R23, RZ, RZ, 0x1 ;  /* 0x00000001ff177424 */ /* 0x000fe200078e00ff */
[----:B------:R-:W-:-:S02]  /*0490*/  ISETP.NE.AND P3, PT, R5, RZ, PT ;  /* 0x000000ff0500720c */ /* 0x000fc40003f65270 */
[----:B------:R-:W-:Y:S01]  /*04a0*/  SHF.R.S32.HI R7, RZ, 0x1f, R6 ;  /* 0x0000001fff077819 */ /* 0x000fe20000011406 */
[----:B------:R-:W-:Y:S01]  /*04b0*/  IMAD.IADD R8, R3, 0x1, -R8 ;  /* 0x0000000103087824 */ /* 0x000fe200078e0a08 */
[----:B------:R-:W3:Y:S02]  /*04c0*/  LDC R12, c[0x0][0x140] ;  /* 0x00005000ff0c7b82 */ /* 0x000ee40000000800 */
[----:B------:R-:W-:Y:S02]  /*04d0*/  LEA.HI R7, R7, R6, RZ, 0x3 ;  /* 0x0000000607077211 */ /* 0x000fe400078f18ff */
[----:B0-----:R-:W-:Y:S02]  /*04e0*/  ISETP.NE.OR P0, PT, R0, RZ, !P0 ;  /* 0x000000ff0000720c */ /* 0x001fe40004705670 */
[--C-:B------:R-:W-:Y:S02]  /*04f0*/  SHF.R.S32.HI R0, RZ, 0x3, R7.reuse ;  /* 0x00000003ff007819 */ /* 0x100fe40000011407 */
[----:B------:R-:W-:-:S02]  /*0500*/  SHF.R.S32.HI R7, RZ, 0x1f, R7 ;  /* 0x0000001fff077819 */ /* 0x000fc40000011407 */
[----:B-----5:R-:W-:Y:S02]  /*0510*/  I2FP.F32.U32 R9, UR8 ;  /* 0x0000000800097c45 */ /* 0x020fe40008201000 */
[----:B------:R-:W-:-:S03]  /*0520*/  LEA.HI R7, R7, R0, RZ, 0x2 ;  /* 0x0000000007077211 */ /* 0x000fc600078f10ff */
[----:B------:R-:W-:Y:S01]  /*0530*/  FMUL R9, R9, UR4 ;  /* 0x0000000409097c20 */ /* 0x000fe20008400000 */
[----:B------:R-:W-:Y:S01]  /*0540*/  LOP3.LUT R7, R7, 0xfffffffc, RZ, 0xc0, !PT ;  /* 0xfffffffc07077812 */ /* 0x000fe200078ec0ff */
[----:B------:R-:W-:Y:S01]  /*0550*/  VOTEU.ALL UP0, P0 ;  /* 0x00000000003f7886 */ /* 0x000fe20000000000 */
[----:B-1----:R-:W-:Y:S01]  /*0560*/  I2FP.F32.U32 R11, R4 ;  /* 0x00000004000b7245 */ /* 0x002fe20000201000 */
[----:B------:R-:W-:Y:S01]  /*0570*/  ULDC UR4, c[0x0][0x154] ;  /* 0x0000550000047ab9 */ /* 0x000fe20000000800 */
[----:B------:R-:W-:Y:S01]  /*0580*/  VOTEU.ALL UP1, P0 ;  /* 0x00000000003f7886 */ /* 0x000fe20000020000 */
[----:B------:R-:W-:Y:S01]  /*0590*/  IMAD.IADD R7, R0, 0x1, -R7 ;  /* 0x0000000100077824 */ /* 0x000fe200078e0a07 */
[----:B------:R-:W0:Y:S01]  /*05a0*/  F2I.U32.TRUNC.NTZ R9, R9 ;  /* 0x0000000900097305 */ /* 0x000e22000020f000 */
[----:B------:R-:W1:Y:S01]  /*05b0*/  @!UP0 S2UR UR7, SR_CgaCtaId ;  /* 0x00000000000789c3 */ /* 0x000e620000008800 */
[----:B------:R-:W-:Y:S01]  /*05c0*/  @!UP0 UMOV UR6, 0x400 ;  /* 0x0000040000068882 */ /* 0x000fe20000000000 */
[----:B------:R-:W-:Y:S01]  /*05d0*/  IMAD R8, R8, 0x4, R7 ;  /* 0x0000000408087824 */ /* 0x000fe200078e0207 */
[----:B---3--:R-:W-:-:S04]  /*05e0*/  ISETP.EQ.U32.AND P2, PT, R12, 0x1, PT ;  /* 0x000000010c00780c */ /* 0x008fc80003f42070 */
[----:B------:R-:W-:-:S04]  /*05f0*/  SHF.R.S32.HI R3, RZ, 0x1f, R8 ;  /* 0x0000001fff037819 */ /* 0x000fc80000011408 */
[----:B------:R-:W-:Y:S01]  /*0600*/  LEA.HI R0, R3, R8, RZ, 0x2 ;  /* 0x0000000803007211 */ /* 0x000fe200078f10ff */
[----:B0-----:R-:W-:-:S03]  /*0610*/  IMAD.MOV R7, RZ, RZ, -R9 ;  /* 0x000000ffff077224 */ /* 0x001fc600078e0a09 */
[----:B------:R-:W-:Y:S01]  /*0620*/  LOP3.LUT R9, R0, 0xfffffffc, RZ, 0xc0, !PT ;  /* 0xfffffffc00097812 */ /* 0x000fe200078ec0ff */
[----:B--2---:R-:W-:Y:S02]  /*0630*/  IMAD R3, R10, R7, UR8 ;  /* 0x000000080a037e24 */ /* 0x004fe4000f8e0207 */
[----:B------:R-:W-:Y:S02]  /*0640*/  FMUL R10, R11, UR4 ;  /* 0x000000040b0a7c20 */ /* 0x000fe40008400000 */
[C---:B------:R-:W-:Y:S01]  /*0650*/  IMAD.IADD R0, R8.reuse, 0x1, -R9 ;  /* 0x0000000108007824 */ /* 0x040fe200078e0a09 */
[----:B------:R-:W0:Y:S01]  /*0660*/  LDC R7, c[0x0][0x148] ;  /* 0x00005200ff077b82 */ /* 0x000e220000000800 */
[----:B------:R-:W-:Y:S01]  /*0670*/  SHF.R.S32.HI R9, RZ, 0x1f, R2 ;  /* 0x0000001fff097819 */ /* 0x000fe20000011402 */
[----:B------:R-:W-:Y:S01]  /*0680*/  IMAD.SHL.U32 R11, R8, 0x4, RZ ;  /* 0x00000004080b7824 */ /* 0x000fe200078e00ff */
[----:B------:R-:W-:Y:S01]  /*0690*/  UMOV UR4, 0x20 ;  /* 0x0000002000047882 */ /* 0x000fe20000000000 */
[----:B------:R-:W-:Y:S01]  /*06a0*/  ISETP.NE.AND P4, PT, R0, R3, PT ;  /* 0x000000030000720c */ /* 0x000fe20003f85270 */
[----:B------:R-:W2:Y:S01]  /*06b0*/  F2I.U32.TRUNC.NTZ R10, R10 ;  /* 0x0000000a000a7305 */ /* 0x000ea2000020f000 */
[----:B------:R-:W-:Y:S01]  /*06c0*/  LEA.HI R9, R9, R2, RZ, 0x2 ;  /* 0x0000000209097211 */ /* 0x000fe200078f10ff */
[----:B------:R-:W-:-:S04]  /*06d0*/  @!UP0 UIADD3 UR4, -UR4, 0x100000, URZ ;  /* 0x0010000004048890 */ /* 0x000fc8000fffe13f */
[----:B------:R-:W-:Y:S02]  /*06e0*/  @!UP0 USHF.L.U32 UR5, UR4, 0xb, URZ ;  /* 0x0000000b04058899 */ /* 0x000fe4000800063f */
[----:B------:R-:W-:Y:S01]  /*06f0*/  @!UP0 USHF.L.U32 UR4, UR4, 0x1, URZ ;  /* 0x0000000104048899 */ /* 0x000fe2000800063f */
[----:B------:R-:W-:Y:S01]  /*0700*/  LOP3.LUT R152, R8, 0xc, R11, 0x78, !PT ;  /* 0x0000000c08987812 */ /* 0x000fe200078e780b */
[----:B-1----:R-:W-:Y:S01]  /*0710*/  @!UP0 ULEA UR6, UR7, UR6, 0x18 ;  /* 0x0000000607068291 */ /* 0x002fe2000f8ec03f */
[----:B------:R-:W-:Y:S01]  /*0720*/  LOP3.LUT R9, R9, 0xfffffffc, RZ, 0xc0, !PT ;  /* 0xfffffffc09097812 */ /* 0x000fe200078ec0ff */
[----:B------:R-:W-:Y:S01]  /*0730*/  VOTEU.ALL UP0, P0 ;  /* 0x00000000003f7886 */ /* 0x000fe20000000000 */
[----:B------:R-:W-:Y:S01]  /*0740*/  LOP3.LUT P0, RZ, R6, 0x7, RZ, 0xc0, !PT ;  /* 0x0000000706ff7812 */ /* 0x000fe2000780c0ff */
[----:B------:R-:W-:Y:S02]  /*0750*/  VIADD R6, R5, 0xffffffff ;  /* 0xffffffff05067836 */ /* 0x000fe40000000000 */
[----:B------:R-:W-:Y:S01]  /*0760*/  IMAD.IADD R0, R2, 0x1, -R9 ;  /* 0x0000000102007824 */ /* 0x000fe200078e0a09 */
[----:B------:R-:W-:-:S02]  /*0770*/  ISETP.LT.U32.AND P0, PT, R152, 0x10, !P0 ;  /* 0x000000109800780c */ /* 0x000fc40004701070 */
[----:B------:R-:W-:Y:S01]  /*0780*/  @P4 SHF.R.S32.HI R9, RZ, 0x1f, R152 ;  /* 0x0000001fff094819 */ /* 0x000fe20000011498 */
[----:B--2---:R-:W-:Y:S01]  /*0790*/  IMAD.MOV R21, RZ, RZ, -R10 ;  /* 0x000000ffff157224 */ /* 0x004fe200078e0a0a */
[C---:B------:R-:W-:Y:S01]  /*07a0*/  ISETP.NE.AND P1, PT, R0.reuse, 0x3, PT ;  /* 0x000000030000780c */ /* 0x040fe20003f25270 */
[----:B------:R-:W1:Y:S02]  /*07b0*/  FENCE.VIEW.ASYNC.S ;  /* 0x00000000000073c6 */ /* 0x000e640000000000 */
[----:B-1----:R1:W2:Y:S01]  /*07c0*/  @!UP0 SYNCS.EXCH.64 URZ, [UR6+0xa0], UR4 ;  /* 0x0000a004063f85b2 */ /* 0x0022a20008000100 */
[----:B------:R-:W-:Y:S01]  /*07d0*/  @P4 LEA.HI R9, R9, R152, RZ, 0x2 ;  /* 0x0000009809094211 */ /* 0x000fe200078f10ff */
[----:B0-----:R-:W-:Y:S01]  /*07e0*/  IMAD R2, R7, R21, R4 ;  /* 0x0000001507027224 */ /* 0x001fe200078e0204 */
[----:B------:R-:W-:Y:S02]  /*07f0*/  ISETP.EQ.OR P1, PT, R0, RZ, !P1 ;  /* 0x000000ff0000720c */ /* 0x000fe40004f22670 */
[----:B------:R-:W-:-:S02]  /*0800*/  @P4 SHF.R.S32.HI R9, RZ, 0x2, R9 ;  /* 0x00000002ff094819 */ /* 0x000fc40000011409 */
[----:B------:R-:W-:Y:S02]  /*0810*/  ISETP.EQ.AND P1, PT, R5, RZ, P1 ;  /* 0x000000ff0500720c */ /* 0x000fe40000f22270 */
[----:B------:R-:W-:Y:S02]  /*0820*/  @P4 ISETP.NE.AND P5, PT, R9, R2, PT ;  /* 0x000000020900420c */ /* 0x000fe40003fa5270 */
[----:B------:R-:W-:Y:S02]  /*0830*/  ISETP.GE.U32.AND P6, PT, R6, 0x2, PT ;  /* 0x000000020600780c */ /* 0x000fe40003fc6070 */
[----:B------:R-:W-:Y:S02]  /*0840*/  SEL R2, RZ, 0x1, !P0 ;  /* 0x00000001ff027807 */ /* 0x000fe40004000000 */
[----:B------:R-:W-:Y:S01]  /*0850*/  @P4 SEL R23, RZ, 0x1, P5 ;  /* 0x00000001ff174807 */ /* 0x000fe20002800000 */
[----:B------:R1:W0:Y:S01]  /*0860*/  @!UP1 SYNCS.EXCH.64 URZ, [UR6+0xa8], UR4 ;  /* 0x0000a804063f95b2 */ /* 0x0002220008000100 */
[----:B------:R-:W-:Y:S01]  /*0870*/  SEL R19, RZ, 0x1, !P1 ;  /* 0x00000001ff137807 */ /* 0x000fe20004800000 */
[----:B------:R-:W-:Y:S01]  /*0880*/  NOP ;  /* 0x0000000000007918 */ /* 0x000fe20000000000 */
[----:B------:R-:W-:-:S02]  /*0890*/  LOP3.LUT R23, R23, R2, RZ, 0xc0, !PT ;  /* 0x0000000217177212 */ /* 0x000fc400078ec0ff */
[----:B------:R-:W-:Y:S01]  /*08a0*/  SEL R19, R19, 0x2, P6 ;  /* 0x0000000213137807 */ /* 0x000fe20003000000 */
[----:B-12---:R-:W-:Y:S06]  /*08b0*/  @!P2 BRA `(.L_x_4) ;  /* 0x000000000008a947 */ /* 0x006fec0003800000 */
[----:B0---4-:R-:W-:Y:S01]  /*08c0*/  UCGABAR_ARV ;  /* 0x00000000000079c7 */ /* 0x011fe20008000000 */
[----:B------:R-:W-:Y:S05]  /*08d0*/  BRA `(.L_x_5) ;  /* 0x0000000000047947 */ /* 0x000fea0003800000 */
.L_x_4:
[----:B0---4-:R-:W-:Y:S01]  /*08e0*/  NOP ;  /* 0x0000000000007918 */ /* 0x011fe20000000000 */
.L_x_5:
[----:B------:R-:W0:Y:S01]  /*08f0*/  LDC R2, c[0x0][0x65c] ;  /* 0x00019700ff027b82 */ /* 0x000e220000000800 */
[----:B------:R-:W-:Y:S02]  /*0900*/  IMAD.U32 R8, RZ, RZ, UR8 ;  /* 0x00000008ff087e24 */ /* 0x000fe4000f8e00ff */
[----:B------:R-:W-:Y:S01]  /*0910*/  IMAD.MOV.U32 R9, RZ, RZ, RZ ;  /* 0x000000ffff097224 */ /* 0x000fe200078e00ff */
[----:B0-----:R-:W-:-:S04]  /*0920*/  ISETP.NE.AND P1, PT, R2, 0x1, PT ;  /* 0x000000010200780c */ /* 0x001fc80003f25270 */
[----:B------:R-:W-:-:S09]  /*0930*/  P2R R5, PR, RZ, 0x2 ;  /* 0x00000002ff057803 */ /* 0x000fd20000000000 */
[----:B------:R-:W0:Y:S01]  /*0940*/  @P1 LDC R17, c[0x0][0x10] ;  /* 0x00000400ff111b82 */ /* 0x000e220000000800 */
[----:B------:R-:W-:Y:S02]  /*0950*/  @P1 IMAD.MOV.U32 R5, RZ, RZ, RZ ;  /* 0x000000ffff051224 */ /* 0x000fe400078e00ff */
[----:B------:R-:W-:-:S05]  /*0960*/  @P1 IMAD.MOV.U32 R13, RZ, RZ, RZ ;  /* 0x000000ffff0d1224 */ /* 0x000fca00078e00ff */
[----:B------:R-:W1:Y:S01]  /*0970*/  @!P1 LDC R11, c[0x0][0xc] ;  /* 0x00000300ff0b9b82 */ /* 0x000e620000000800 */
[----:B0-----:R-:W-:-:S04]  /*0980*/  @P1 IMAD.WIDE.U32 R16, R17, UR8, R4 ;  /* 0x0000000811101c25 */ /* 0x001fc8000f8e0004 */
[----:B------:R-:W-:Y:S02]  /*0990*/  @P1 IMAD.IADD R17, R17, 0x1, R13 ;  /* 0x0000000111111824 */ /* 0x000fe400078e020d */
[----:B-1----:R-:W-:-:S04]  /*09a0*/  @!P1 IMAD.WIDE.U32 R8, R4, R11, R8 ;  /* 0x0000000b04089225 */ /* 0x002fc800078e0008 */
[----:B------:R-:W-:Y:S02]  /*09b0*/  @!P1 IMAD.MOV.U32 R16, RZ, RZ, R8 ;  /* 0x000000ffff109224 */ /* 0x000fe400078e0008 */
[----:B------:R-:W-:Y:S01]  /*09c0*/  @!P1 IMAD.MOV.U32 R17, RZ, RZ, R9 ;  /* 0x000000ffff119224 */ /* 0x000fe200078e0009 */
[----:B------:R-:W-:Y:S06]  /*09d0*/  @!P2 BRA `(.L_x_6) ;  /* 0x00000000000ca947 */ /* 0x000fec0003800000 */
[----:B------:R-:W-:Y:S01]  /*09e0*/  UCGABAR_WAIT ;  /* 0x0000000000007dc7 */ /* 0x000fe20008000000 */
[----:B------:R-:W-:Y:S01]  /*09f0*/  CCTL.IVALL ;  /* 0x00000000ff00798f */ /* 0x000fe20002000000 */
[----:B------:R-:W-:Y:S05]  /*0a00*/  BRA `(.L_x_7) ;  /* 0x0000000000047947 */ /* 0x000fea0003800000 */
.L_x_6:
[----:B------:R-:W-:Y:S06]  /*0a10*/  BAR.SYNC.DEFER_BLOCKING 0x0 ;  /* 0x0000000000007b1d */ /* 0x000fec0000010000 */
.L_x_7:
[----:B------:R-:W-:Y:S05]  /*0a20*/  @!P3 BRA `(.L_x_8) ;  /* 0x00000080004cb947 */ /* 0x000fea0003800000 */
[----:B------:R-:W-:-:S13]  /*0a30*/  ISETP.GT.U32.AND P0, PT, R6, 0x1, PT ;  /* 0x000000010600780c */ /* 0x000fda0003f04070 */
[----:B------:R-:W-:Y:S05]  /*0a40*/  @P0 EXIT ;  /* 0x000000000000094d */ /* 0x000fea0003800000 */
[----:B------:R-:W-:Y:S01]  /*0a50*/  ULDC.64 UR4, c[0x0][0x650] ;  /* 0x0001940000047ab9 */ /* 0x000fe20000000a00 */
[----:B------:R-:W-:Y:S01]  /*0a60*/  PRMT R0, RZ, 0x7610, R0 ;  /* 0x00007610ff007816 */ /* 0x000fe20000000000 */
[----:B------:R-:W-:Y:S01]  /*0a70*/  IMAD.MOV.U32 R154, RZ, RZ, -0x1 ;  /* 0xffffffffff9a7424 */ /* 0x000fe200078e00ff */
[----:B------:R-:W-:Y:S01]  /*0a80*/  ISETP.GE.U32.AND P0, PT, R16, UR4, PT ;  /* 0x0000000410007c0c */ /* 0x000fe2000bf06070 */
[----:B------:R-:W-:Y:S02]  /*0a90*/  IMAD.MOV.U32 R153, RZ, RZ, -0x1 ;  /* 0xffffffffff997424 */ /* 0x000fe400078e00ff */
[----:B------:R-:W-:Y:S01]  /*0aa0*/  IMAD.MOV.U32 R22, RZ, RZ, -0x1 ;  /* 0xffffffffff167424 */ /* 0x000fe200078e00ff */
[----:B------:R-:W-:-:S13]  /*0ab0*/  ISETP.GE.U32.AND.EX P0, PT, R17, UR5, PT, P0 ;  /* 0x0000000511007c0c */ /* 0x000fda000bf06100 */
[----:B------:R-:W-:Y:S05]  /*0ac0*/  @P0 BRA `(.L_x_9) ;  /* 0x00000004002c0947 */ /* 0x000fea0003800000 */
[----:B------:R-:W0:Y:S01]  /*0ad0*/  LDC.64 R24, c[0x0][0x628] ;  /* 0x00018a00ff187b82 */ /* 0x000e220000000a00 */
[----:B------:R-:W-:Y:S02]  /*0ae0*/  IMAD.MOV.U32 R8, RZ, RZ, R16 ;  /* 0x000000ffff087224 */ /* 0x000fe400078e0010 */
[----:B------:R-:W-:-:S05]  /*0af0*/  IMAD.MOV.U32 R9, RZ, RZ, R17 ;  /* 0x000000ffff097224 */ /* 0x000fca00078e0011 */
[----:B------:R-:W1:Y:S08]  /*0b00*/  LDC R0, c[0x0][0x630] ;  /* 0x00018c00ff007b82 */ /* 0x000e700000000800 */
[----:B------:R-:W2:Y:S01]  /*0b10*/  LDC.64 R26, c[0x0][0x620] ;  /* 0x00018800ff1a7b82 */ /* 0x000ea20000000a00 */
[----:B0-----:R-:W-:-:S04]  /*0b20*/  ISETP.NE.U32.AND P0, PT, R24, RZ, PT ;  /* 0x000000ff1800720c */ /* 0x001fc80003f05070 */
[----:B------:R-:W-:-:S13]  /*0b30*/  ISETP.NE.AND.EX P0, PT, R25, RZ, PT, P0 ;  /* 0x000000ff1900720c */ /* 0x000fda0003f05300 */
[----:B-12---:R-:W-:Y:S05]  /*0b40*/  @!P0 BRA `(.L_x_10) ;  /* 0x0000000000288947 */ /* 0x006fea0003800000 */
[----:B------:R-:W0:Y:S02]  /*0b50*/  LDC R13, c[0x0][0x634] ;  /* 0x00018d00ff0d7b82 */ /* 0x000e240000000800 */
[----:B0-----:R-:W-:-:S05]  /*0b60*/  IADD3 R13, P0, R16, R13, RZ ;  /* 0x0000000d100d7210 */ /* 0x001fca0007f1e0ff */
[----:B------:R-:W-:-:S04]  /*0b70*/  IMAD.X R15, RZ, RZ, R17, P0 ;  /* 0x000000ffff0f7224 */ /* 0x000fc800000e0611 */
[----:B------:R-:W-:-:S04]  /*0b80*/  IMAD.WIDE.U32 R8, R15, R24, RZ ;  /* 0x000000180f087225 */ /* 0x000fc800078e00ff */
[----:B------:R-:W-:-:S04]  /*0b90*/  IMAD.WIDE.U32 R10, P0, R13, R25, R8 ;  /* 0x000000190d0a7225 */ /* 0x000fc80007800008 */
[----:B------:R-:W-:-:S04]  /*0ba0*/  IMAD.WIDE.U32 R8, R13, R24, RZ ;  /* 0x000000180d087225 */ /* 0x000fc800078e00ff */
[----:B------:R-:W-:Y:S01]  /*0bb0*/  IMAD.X R13, RZ, RZ, RZ, P0 ;  /* 0x000000ffff0d7224 */ /* 0x000fe200000e06ff */
[----:B------:R-:W-:Y:S01]  /*0bc0*/  IADD3 RZ, P0, R9, R10, RZ ;  /* 0x0000000a09ff7210 */ /* 0x000fe20007f1e0ff */
[----:B------:R-:W-:-:S04]  /*0bd0*/  IMAD.MOV.U32 R12, RZ, RZ, R11 ;  /* 0x000000ffff0c7224 */ /* 0x000fc800078e000b */
[----:B------:R-:W-:-:S08]  /*0be0*/  IMAD.WIDE.U32.X R8, R15, R25, R12, P0 ;  /* 0x000000190f087225 */ /* 0x000fd000000e040c */
.L_x_10:
[----:B------:R-:W0:Y:S01]  /*0bf0*/  LDC.64 R24, c[0x0][0x640] ;  /* 0x00019000ff187b82 */ /* 0x000e220000000a00 */
[-CC-:B------:R-:W-:Y:S01]  /*0c00*/  SHF.R.U64 R28, R8, R0.reuse, R9.reuse ;  /* 0x00000000081c7219 */ /* 0x180fe20000001209 */
[----:B------:R-:W-:Y:S01]  /*0c10*/  IMAD R30, R7, R21, R4 ;  /* 0x00000015071e7224 */ /* 0x000fe200078e0204 */
[----:B------:R-:W-:Y:S01]  /*0c20*/  SHF.R.U32.HI R0, RZ, R0, R9 ;  /* 0x00000000ff007219 */ /* 0x000fe20000011609 */
[----:B------:R-:W-:Y:S01]  /*0c30*/  IMAD.MOV.U32 R21, RZ, RZ, 0x1 ;  /* 0x00000001ff157424 */ /* 0x000fe200078e00ff */
[----:B------:R-:W-:-:S03]  /*0c40*/  IADD3 R5, P0, RZ, -R28, RZ ;  /* 0x8000001cff057210 */ /* 0x000fc60007f1e0ff */
[----:B------:R-:W1:Y:S02]  /*0c50*/  LDC R6, c[0x0][0x618] ;  /* 0x00018600ff067b82 */ /* 0x000e640000000800 */
[----:B------:R-:W-:-:S04]  /*0c60*/  IMAD.X R9, RZ, RZ, ~R0, P0 ;  /* 0x000000ffff097224 */ /* 0x000fc800000e0e00 */
[-C--:B------:R-:W-:Y:S02]  /*0c70*/  IMAD R0, R9, R26.reuse, RZ ;  /* 0x0000001a09007224 */ /* 0x080fe400078e02ff */
[----:B------:R-:W2:Y:S01]  /*0c80*/  LDC R11, c[0x0][0x608] ;  /* 0x00018200ff0b7b82 */ /* 0x000ea20000000800 */
[----:B------:R-:W-:-:S04]  /*0c90*/  IMAD.WIDE.U32 R8, R5, R26, R16 ;  /* 0x0000001a05087225 */ /* 0x000fc800078e0010 */
[----:B------:R-:W-:-:S03]  /*0ca0*/  IMAD R5, R5, R27, R0 ;  /* 0x0000001b05057224 */ /* 0x000fc600078e0200 */
[----:B------:R-:W3:Y:S01]  /*0cb0*/  LDC R12, c[0x0][0x658] ;  /* 0x00019600ff0c7b82 */ /* 0x000ee20000000800 */
[----:B0-----:R-:W-:Y:S01]  /*0cc0*/  ISETP.NE.U32.AND P0, PT, R24, RZ, PT ;  /* 0x000000ff1800720c */ /* 0x001fe20003f05070 */
[----:B------:R-:W-:Y:S02]  /*0cd0*/  IMAD.IADD R5, R9, 0x1, R5 ;  /* 0x0000000109057824 */ /* 0x000fe400078e0205 */
[----:B------:R-:W-:Y:S01]  /*0ce0*/  IMAD.MOV.U32 R9, RZ, RZ, -0x1 ;  /* 0xffffffffff097424 */ /* 0x000fe200078e00ff */
[----:B------:R-:W-:-:S03]  /*0cf0*/  ISETP.NE.AND.EX P0, PT, R25, RZ, PT, P0 ;  /* 0x000000ff1900720c */ /* 0x000fc60003f05300 */
[----:B------:R-:W0:Y:S01]  /*0d00*/  LDC R15, c[0x0][0x600] ;  /* 0x00018000ff0f7b82 */ /* 0x000e220000000800 */
[-CC-:B-1----:R-:W-:Y:S02]  /*0d10*/  SHF.R.U64 R13, R8, R6.reuse, R5.reuse ;  /* 0x00000006080d7219 */ /* 0x182fe40000001205 */
[----:B------:R-:W-:-:S05]  /*0d20*/  SHF.R.U32.HI R0, RZ, R6, R5 ;  /* 0x00000006ff007219 */ /* 0x000fca0000011605 */
[----:B------:R-:W1:Y:S01]  /*0d30*/  LDC R14, c[0x0][0x648] ;  /* 0x00019200ff0e7b82 */ /* 0x000e620000000800 */
[-CC-:B--2---:R-:W-:Y:S02]  /*0d40*/  SHF.R.U64 R27, R13, R11.reuse, R0.reuse ;  /* 0x0000000b0d1b7219 */ /* 0x184fe40000001200 */
[----:B------:R-:W-:-:S05]  /*0d50*/  SHF.R.U32.HI R5, RZ, R11, R0 ;  /* 0x0000000bff057219 */ /* 0x000fca0000011600 */
[----:B------:R-:W2:Y:S01]  /*0d60*/  LDC R20, c[0x0][0x638] ;  /* 0x00018e00ff147b82 */ /* 0x000ea20000000800 */
[-CC-:B---3--:R-:W-:Y:S02]  /*0d70*/  SHF.R.U64 R26, R27, R12.reuse, R5.reuse ;  /* 0x0000000c1b1a7219 */ /* 0x188fe40000001205 */
[-C--:B------:R-:W-:Y:S02]  /*0d80*/  SHF.L.U32 R0, R9, R12.reuse, RZ ;  /* 0x0000000c09007219 */ /* 0x080fe400000006ff */
[----:B------:R-:W-:Y:S01]  /*0d90*/  SHF.R.U32.HI R5, RZ, R12, R5 ;  /* 0x0000000cff057219 */ /* 0x000fe20000011605 */
[----:B------:R-:W-:Y:S01]  /*0da0*/  IMAD.MOV.U32 R4, RZ, RZ, R26 ;  /* 0x000000ffff047224 */ /* 0x000fe200078e001a */
[----:B------:R-:W-:Y:S01]  /*0db0*/  LOP3.LUT R10, RZ, R0, RZ, 0x33, !PT ;  /* 0x00000000ff0a7212 */ /* 0x000fe200078e33ff */
[----:B------:R-:W3:Y:S01]  /*0dc0*/  LDC R22, c[0x0][0x610] ;  /* 0x00018400ff167b82 */ /* 0x000ee20000000800 */
[----:B------:R-:W-:Y:S05]  /*0dd0*/  @!P0 BRA `(.L_x_11) ;  /* 0x0000000000288947 */ /* 0x000fea0003800000 */
[----:B------:R-:W4:Y:S02]  /*0de0*/  LDC R9, c[0x0][0x64c] ;  /* 0x00019300ff097b82 */ /* 0x000f240000000800 */
[----:B----4-:R-:W-:-:S05]  /*0df0*/  IADD3 R9, P0, R26, R9, RZ ;  /* 0x000000091a097210 */ /* 0x010fca0007f1e0ff */
        /* <DEDUP_REMOVED lines=8> */
.L_x_11:
[----:B-1----:R-:W-:Y:S01]  /*0e80*/  SHF.R.U64 R4, R4, R14, R5 ;  /* 0x0000000e04047219 */ /* 0x002fe20000001205 */
[----:B0-----:R-:W-:Y:S01]  /*0e90*/  VIADD R6, R15, 0xffffffff ;  /* 0xffffffff0f067836 */ /* 0x001fe20000000000 */
[----:B------:R-:W-:Y:S02]  /*0ea0*/  SHF.L.U32 R0, R21, R12, RZ ;  /* 0x0000000c15007219 */ /* 0x000fe400000006ff */
[----:B------:R-:W-:Y:S01]  /*0eb0*/  LOP3.LUT R5, R27, R10, RZ, 0xc0, !PT ;  /* 0x0000000a1b057212 */ /* 0x000fe200078ec0ff */
[----:B------:R-:W-:Y:S01]  /*0ec0*/  IMAD.MOV R7, RZ, RZ, -R4 ;  /* 0x000000ffff077224 */ /* 0x000fe200078e0a04 */
[----:B------:R-:W-:Y:S02]  /*0ed0*/  SEL R3, R3, R30, !P1 ;  /* 0x0000001e03037207 */ /* 0x000fe40004800000 */
[----:B------:R-:W-:Y:S01]  /*0ee0*/  LOP3.LUT R6, R13, R6, RZ, 0xc0, !PT ;  /* 0x000000060d067212 */ /* 0x000fe200078ec0ff */
[----:B------:R-:W-:Y:S02]  /*0ef0*/  IMAD R4, R0, R4, R5 ;  /* 0x0000000400047224 */ /* 0x000fe400078e0205 */
[----:B--2---:R-:W-:-:S02]  /*0f00*/  IMAD R0, R7, R20, R26 ;  /* 0x0000001407007224 */ /* 0x004fc400078e021a */
[----:B---3--:R-:W-:Y:S02]  /*0f10*/  IMAD R3, R4, R22, R3 ;  /* 0x0000001604037224 */ /* 0x008fe400078e0203 */
[----:B------:R-:W-:Y:S02]  /*0f20*/  IMAD R154, R0, R15, R6 ;  /* 0x0000000f009a7224 */ /* 0x000fe400078e0206 */
[----:B------:R-:W-:Y:S02]  /*0f30*/  IMAD.MOV.U32 R4, RZ, RZ, 0x1 ;  /* 0x00000001ff047424 */ /* 0x000fe400078e00ff */
[----:B------:R-:W-:Y:S01]  /*0f40*/  IMAD.MOV.U32 R22, RZ, RZ, R28 ;  /* 0x000000ffff167224 */ /* 0x000fe200078e001c */
[----:B------:R-:W-:Y:S02]  /*0f50*/  SEL R153, R154, R3, !P1 ;  /* 0x000000039a997207 */ /* 0x000fe40004800000 */
[----:B------:R-:W-:Y:S02]  /*0f60*/  PRMT R0, R4, 0x7610, R0 ;  /* 0x0000761004007816 */ /* 0x000fe40000000000 */
[----:B------:R-:W-:-:S07]  /*0f70*/  SEL R154, R3, R154, !P1 ;  /* 0x0000009a039a7207 */ /* 0x000fce0004800000 */
.L_x_9:
[----:B------:R-:W-:-:S08]  /*0f80*/  NOP ;  /* 0x0000000000007918 */ /* 0x000fd00000000000 */
[----:B------:R-:W0:Y:S02]  /*0f90*/  USETMAXREG.TRY_ALLOC.CTAPOOL UP0, 0xe8 ;  /* 0x000000e8000079c8 */ /* 0x000e240008000600 */
[----:B0-----:R-:W-:-:S13]  /*0fa0*/  PLOP3.LUT P0, PT, PT, PT, UP0, 0x80, 0x0 ;  /* 0x000000000000781c */ /* 0x001fda0003f0f008 */
[----:B------:R-:W-:Y:S05]  /*0fb0*/  @!P0 BRA `(.L_x_9) ;  /* 0xfffffffc00f08947 */ /* 0x000fea000383ffff */
[----:B------:R-:W-:Y:S01]  /*0fc0*/  ULDC.64 UR4, c[0x0][0x598] ;  /* 0x0001660000047ab9 */ /* 0x000fe20000000a00 */
[----:B------:R-:W-:Y:S01]  /*0fd0*/  ULDC.64 UR36, c[0x0][0x208] ;  /* 0x0000820000247ab9 */ /* 0x000fe20000000a00 */
[----:B------:R-:W-:-:S04]  /*0fe0*/  ISETP.NE.U32.AND P0, PT, RZ, UR4, PT ;  /* 0x00000004ff007c0c */ /* 0x000fc8000bf05070 */
[----:B------:R-:W-:-:S13]  /*0ff0*/  ISETP.NE.AND.EX P0, PT, RZ, UR5, PT, P0 ;  /* 0x00000005ff007c0c */ /* 0x000fda000bf05300 */
[----:B------:R-:W-:Y:S05]  /*1000*/  @!P0 BRA `(.L_x_12) ;  /* 0x00000000001c8947 */ /* 0x000fea0003800000 */
[----:B------:R-:W0:Y:S02]  /*1010*/  LDC.64 R4, c[0x0][0x598] ;  /* 0x00016600ff047b82 */ /* 0x000e240000000a00 */
[----:B0-----:R-:W2:Y:S02]  /*1020*/  LDG.E.64 R4, desc[UR36][R4.64] ;  /* 0x0000002404047981 */ /* 0x001ea4000c1e1b00 */
[----:B--2---:R-:W-:-:S04]  /*1030*/  ISETP.NE.U32.AND P0, PT, R4, RZ, PT ;  /* 0x000000ff0400720c */ /* 0x004fc80003f05070 */
[----:B------:R-:W-:-:S13]  /*1040*/  ISETP.NE.AND.EX P0, PT, R5, RZ, PT, P0 ;  /* 0x000000ff0500720c */ /* 0x000fda0003f05300 */
[----:B------:R-:W-:Y:S05]  /*1050*/  @!P0 BRA `(.L_x_12) ;  /* 0x0000000000088947 */ /* 0x000fea0003800000 */
[----:B------:R0:W5:Y:S01]  /*1060*/  LD.E R155, desc[UR36][R4.64] ;  /* 0x00000024049b7980 */ /* 0x000162000c101900 */
[----:B------:R-:W-:Y:S05]  /*1070*/  BRA `(.L_x_13) ;  /* 0x0000000000247947 */ /* 0x000fea0003800000 */
.L_x_12:
[----:B------:R-:W-:Y:S02]  /*1080*/  ULDC.64 UR4, c[0x0][0x588] ;  /* 0x0001620000047ab9 */ /* 0x000fe40000000a00 */
[----:B------:R-:W-:-:S04]  /*1090*/  ISETP.NE.U32.AND P0, PT, RZ, UR4, PT ;  /* 0x00000004ff007c0c */ /* 0x000fc8000bf05070 */
[----:B------:R-:W-:-:S13]  /*10a0*/  ISETP.NE.AND.EX P0, PT, RZ, UR5, PT, P0 ;  /* 0x00000005ff007c0c */ /* 0x000fda000bf05300 */
[----:B------:R-:W-:Y:S05]  /*10b0*/  @!P0 BRA `(.L_x_14) ;  /* 0x00000000000c8947 */ /* 0x000fea0003800000 */
[----:B------:R-:W0:Y:S02]  /*10c0*/  LDC.64 R4, c[0x0][0x588] ;  /* 0x00016200ff047b82 */ /* 0x000e240000000a00 */
[----:B0-----:R1:W5:Y:S01]  /*10d0*/  LDG.E R155, desc[UR36][R4.64] ;  /* 0x00000024049b7981 */ /* 0x001362000c1e1900 */
[----:B------:R-:W-:Y:S05]  /*10e0*/  BRA `(.L_x_13) ;  /* 0x0000000000087947 */ /* 0x000fea0003800000 */
.L_x_14:
[----:B------:R-:W-:Y:S02]  /*10f0*/  ULDC UR4, c[0x0][0x580] ;  /* 0x0001600000047ab9 */ /* 0x000fe40000000800 */
[----:B------:R-:W-:-:S07]  /*1100*/  IMAD.U32 R155, RZ, RZ, UR4 ;  /* 0x00000004ff9b7e24 */ /* 0x000fce000f8e00ff */
.L_x_13:
[----:B------:R-:W-:Y:S02]  /*1110*/  ULDC.64 UR4, c[0x0][0x5a0] ;  /* 0x0001680000047ab9 */ /* 0x000fe40000000a00 */
[----:B------:R-:W-:-:S04]  /*1120*/  ISETP.NE.U32.AND P0, PT, RZ, UR4, PT ;  /* 0x00000004ff007c0c */ /* 0x000fc8000bf05070 */
[----:B------:R-:W-:-:S13]  /*1130*/  ISETP.NE.AND.EX P0, PT, RZ, UR5, PT, P0 ;  /* 0x00000005ff007c0c */ /* 0x000fda000bf05300 */
[----:B------:R-:W-:Y:S05]  /*1140*/  @!P0 BRA `(.L_x_15) ;  /* 0x00000000001c8947 */ /* 0x000fea0003800000 */
[----:B01----:R-:W0:Y:S02]  /*1150*/  LDC.64 R4, c[0x0][0x5a0] ;  /* 0x00016800ff047b82 */ /* 0x003e240000000a00 */
[----:B0-----:R-:W2:Y:S02]  /*1160*/  LDG.E.64 R4, desc[UR36][R4.64] ;  /* 0x0000002404047981 */ /* 0x001ea4000c1e1b00 */
[----:B--2---:R-:W-:-:S04]  /*1170*/  ISETP.NE.U32.AND P0, PT, R4, RZ, PT ;  /* 0x000000ff0400720c */ /* 0x004fc80003f05070 */
[----:B------:R-:W-:-:S13]  /*1180*/  ISETP.NE.AND.EX P0, PT, R5, RZ, PT, P0 ;  /* 0x000000ff0500720c */ /* 0x000fda0003f05300 */
[----:B------:R-:W-:Y:S05]  /*1190*/  @!P0 BRA `(.L_x_15) ;  /* 0x0000000000088947 */ /* 0x000fea0003800000 */
[----:B------:R0:W5:Y:S01]  /*11a0*/  LD.E R156, desc[UR36][R4.64] ;  /* 0x00000024049c7980 */ /* 0x000162000c101900 */
[----:B------:R-:W-:Y:S05]  /*11b0*/  BRA `(.L_x_16) ;  /* 0x0000000000247947 */ /* 0x000fea0003800000 */
.L_x_15:
[----:B------:R-:W-:Y:S02]  /*11c0*/  ULDC.64 UR4, c[0x0][0x590] ;  /* 0x0001640000047ab9 */ /* 0x000fe40000000a00 */
[----:B------:R-:W-:-:S04]  /*11d0*/  ISETP.NE.U32.AND P0, PT, RZ, UR4, PT ;  /* 0x00000004ff007c0c */ /* 0x000fc8000bf05070 */
[----:B------:R-:W-:-:S13]  /*11e0*/  ISETP.NE.AND.EX P0, PT, RZ, UR5, PT, P0 ;  /* 0x00000005ff007c0c */ /* 0x000fda000bf05300 */
[----:B------:R-:W-:Y:S05]  /*11f0*/  @!P0 BRA `(.L_x_17) ;  /* 0x00000000000c8947 */ /* 0x000fea0003800000 */
[----:B------:R-:W2:Y:S02]  /*1200*/  LDC.64 R156, c[0x0][0x590] ;  /* 0x00016400ff9c7b82 */ /* 0x000ea40000000a00 */
[----:B--2---:R2:W5:Y:S01]  /*1210*/  LDG.E R156, desc[UR36][R156.64] ;  /* 0x000000249c9c7981 */ /* 0x004562000c1e1900 */
[----:B------:R-:W-:Y:S05]  /*1220*/  BRA `(.L_x_16) ;  /* 0x0000000000087947 */ /* 0x000fea0003800000 */
.L_x_17:
[----:B------:R-:W-:Y:S02]  /*1230*/  ULDC UR4, c[0x0][0x584] ;  /* 0x0001610000047ab9 */ /* 0x000fe40000000800 */
[----:B------:R-:W-:-:S07]  /*1240*/  IMAD.U32 R156, RZ, RZ, UR4 ;  /* 0x00000004ff9c7e24 */ /* 0x000fce000f8e00ff */
.L_x_16:
[----:B------:R-:W-:-:S13]  /*1250*/  LOP3.LUT P0, RZ, R0, 0xff, RZ, 0xc0, !PT ;  /* 0x000000ff00ff7812 */ /* 0x000fda000780c0ff */
[----:B------:R-:W-:Y:S05]  /*1260*/  @!P0 EXIT ;  /* 0x000000000000894d */ /* 0x000fea0003800000 */
[----:B------:R-:W-:Y:S01]  /*1270*/  ULDC UR4, c[0x0][0x28c] ;  /* 0x0000a30000047ab9 */ /* 0x000fe20000000800 */
[----:B------:R-:W-:Y:S01]  /*1280*/  UMOV UR38, URZ ;  /* 0x0000003f00267c82 */ /* 0x000fe20008000000 */
[----:B------:R-:W-:Y:S01]  /*1290*/  UIADD3 UR4, UR4, 0x3f, URZ ;  /* 0x0000003f04047890 */ /* 0x000fe2000fffe03f */
[----:B------:R-:W-:-:S03]  /*12a0*/  UMOV UR39, URZ ;  /* 0x0000003f00277c82 */ /* 0x000fc60008000000 */
[----:B------:R-:W-:-:S04]  /*12b0*/  USHF.R.S32.HI UR5, URZ, 0x1f, UR4 ;  /* 0x0000001f3f057899 */ /* 0x000fc80008011404 */
[----:B------:R-:W-:-:S04]  /*12c0*/  ULEA.HI UR5, UR5, UR4, URZ, 0x6 ;  /* 0x0000000405057291 */ /* 0x000fc8000f8f303f */
[----:B------:R-:W-:-:S12]  /*12d0*/  USHF.R.S32.HI UR40, URZ, 0x6, UR5 ;  /* 0x000000063f287899 */ /* 0x000fd80008011405 */
.L_x_297:
[----:B------:R-:W-:Y:S01]  /*12e0*/  LOP3.LUT R0, R18, 0x80, RZ, 0xc0, !PT ;  /* 0x0000008012007812 */ /* 0x000fe200078ec0ff */
[----:B------:R-:W3:Y:S01]  /*12f0*/  S2UR UR7, SR_CgaCtaId ;  /* 0x00000000000779c3 */ /* 0x000ee20000008800 */
[----:B------:R-:W-:Y:S02]  /*1300*/  UMOV UR6, 0x400 ;  /* 0x0000040000067882 */ /* 0x000fe40000000000 */
[----:B------:R-:W-:-:S06]  /*1310*/  SHF.R.U32.HI R0, RZ, 0x7, R0 ;  /* 0x00000007ff007819 */ /* 0x000fcc0000011600 */
[----:B----4-:R-:W4:Y:S01]  /*1320*/  SHFL.IDX PT, R0, R0, RZ, 0x1f ;  /* 0x00001fff00007589 */ /* 0x010f2200000e0000 */
[----:B---3--:R-:W-:Y:S01]  /*1330*/  ULEA UR6, UR7, UR6, 0x18 ;  /* 0x0000000607067291 */ /* 0x008fe2000f8ec03f */
[----:B----4-:R-:W-:-:S13]  /*1340*/  R2UR UR4, R0 ;  /* 0x00000000000472ca */ /* 0x010fda00000e0000 */
[----:B------:R-:W-:-:S04]  /*1350*/  ULEA.HI UR5, UR4, UR4, URZ, 0x1 ;  /* 0x0000000404057291 */ /* 0x000fc8000f8f083f */
[----:B------:R-:W-:-:S04]  /*1360*/  ULOP3.LUT UR5, UR5, 0xffffe, URZ, 0xc0, !UPT ;  /* 0x000ffffe05057892 */ /* 0x000fc8000f8ec03f */
[----:B------:R-:W-:-:S03]  /*1370*/  UIADD3 UR5, UR4, -UR5, URZ ;  /* 0x8000000504057290 */ /* 0x000fc6000fffe03f */
[----:B------:R-:W-:Y:S01]  /*1380*/  ULDC UR4, c[0x0][0x28c] ;  /* 0x0000a30000047ab9 */ /* 0x000fe20000000800 */
[----:B------:R-:W-:Y:S01]  /*1390*/  ULEA UR5, UR5, UR6, 0xc ;  /* 0x0000000605057291 */ /* 0x000fe2000f8e603f */
[----:B------:R-:W-:-:S03]  /*13a0*/  ISETP.LT.AND P0, PT, RZ, UR4, PT ;  /* 0x00000004ff007c0c */ /* 0x000fc6000bf01270 */
[----:B------:R-:W-:-:S04]  /*13b0*/  UIADD3 UR5, UR5, 0x180, URZ ;  /* 0x0000018005057890 */ /* 0x000fc8000fffe03f */
[----:B------:R-:W-:-:S04]  /*13c0*/  USHF.R.U32.HI UR5, URZ, 0x4, UR5 ;  /* 0x000000043f057899 */ /* 0x000fc80008011605 */
[----:B------:R-:W-:-:S04]  /*13d0*/  ULOP3.LUT UR5, UR5, 0x3fff, URZ, 0xc0, !UPT ;  /* 0x00003fff05057892 */ /* 0x000fc8000f8ec03f */
[----:B------:R-:W-:Y:S01]  /*13e0*/  ULOP3.LUT UR41, UR5, 0x10000, URZ, 0xfc, !UPT ;  /* 0x0001000005297892 */ /* 0x000fe2000f8efc3f */
[----:B01----:R-:W-:Y:S11]  /*13f0*/  @P0 BRA `(.L_x_18) ;  /* 0x0000000000400947 */ /* 0x003ff60003800000 */
[----:B------:R-:W-:Y:S01]  /*1400*/  MOV R0, 0x0 ;  /* 0x0000000000007802 */ /* 0x000fe20000000f00 */
[----:B------:R-:W-:Y:S01]  /*1410*/  ULDC.64 UR4, c[0x4][0x68] ;  /* 0x01001a0000047ab9 */ /* 0x000fe20000000a00 */
[----:B------:R-:W-:Y:S01]  /*1420*/  ULDC.64 UR6, c[0x4][0x8] ;  /* 0x0100020000067ab9 */ /* 0x000fe20000000a00 */
[----:B01----:R-:W-:Y:S01]  /*1430*/  IMAD.U32 R4, RZ, RZ, UR4 ;  /* 0x00000004ff047e24 */ /* 0x003fe2000f8e00ff */
[----:B------:R0:W1:Y:S01]  /*1440*/  LDC.64 R14, c[0x4][R0] ;  /* 0x01000000000e7b82 */ /* 0x0000620000000a00 */
[----:B------:R-:W-:Y:S01]  /*1450*/  IMAD.U32 R5, RZ, RZ, UR5 ;  /* 0x00000005ff057e24 */ /* 0x000fe2000f8e00ff */
[----:B------:R-:W-:Y:S01]  /*1460*/  ULDC.64 UR4, c[0x4][0x70] ;  /* 0x01001c0000047ab9 */ /* 0x000fe20000000a00 */
[----:B------:R-:W-:Y:S02]  /*1470*/  IMAD.U32 R10, RZ, RZ, UR6 ;  /* 0x00000006ff0a7e24 */ /* 0x000fe4000f8e00ff */
[----:B------:R-:W-:Y:S02]  /*1480*/  IMAD.U32 R6, RZ, RZ, UR4 ;  /* 0x00000004ff067e24 */ /* 0x000fe4000f8e00ff */
[----:B------:R-:W-:-:S02]  /*1490*/  IMAD.U32 R7, RZ, RZ, UR5 ;  /* 0x00000005ff077e24 */ /* 0x000fc4000f8e00ff */
[----:B------:R-:W-:Y:S02]  /*14a0*/  IMAD.U32 R11, RZ, RZ, UR7 ;  /* 0x00000007ff0b7e24 */ /* 0x000fe4000f8e00ff */
[----:B------:R-:W-:Y:S02]  /*14b0*/  IMAD.MOV.U32 R8, RZ, RZ, 0x1e1 ;  /* 0x000001e1ff087424 */ /* 0x000fe400078e00ff */
[----:B------:R-:W-:Y:S02]  /*14c0*/  IMAD.MOV.U32 R12, RZ, RZ, 0x1 ;  /* 0x00000001ff0c7424 */ /* 0x000fe400078e00ff */
[----:B0-----:R-:W-:-:S07]  /*14d0*/  IMAD.MOV.U32 R13, RZ, RZ, RZ ;  /* 0x000000ffff0d7224 */ /* 0x001fce00078e00ff */
[----:B------:R-:W-:-:S07]  /*14e0*/  LEPC R20, `(.L_x_18) ;  /* 0x000000001014794e */ /* 0x000fce0000000000 */
[----:B-12--5:R-:W-:Y:S05]  /*14f0*/  CALL.ABS.NOINC R14 ;  /* 0x000000000e007343 */ /* 0x026fea0003c00000 */
.L_x_18:
[----:B------:R-:W-:-:S04]  /*1500*/  LOP3.LUT R0, R19, 0x1, RZ, 0xfc, !PT ;  /* 0x0000000113007812 */ /* 0x000fc800078efcff */
[----:B------:R-:W-:-:S13]  /*1510*/  ISETP.NE.AND P0, PT, R0, 0x3, PT ;  /* 0x000000030000780c */ /* 0x000fda0003f05270 */
[----:B------:R-:W-:Y:S05]  /*1520*/  @!P0 BRA `(.L_x_19) ;  /* 0x0000000000048947 */ /* 0x000fea0003800000 */
[----:B------:R-:W-:Y:S01]  /*1530*/  BPT.TRAP 0x1 ;  /* 0x000000040000795c */ /* 0x000fe20000300000 */
.L_x_19:
[----:B------:R-:W3:Y:S01]  /*1540*/  S2UR UR5, SR_CgaCtaId ;  /* 0x00000000000579c3 */ /* 0x000ee20000008800 */
[----:B------:R-:W-:Y:S01]  /*1550*/  UMOV UR4, 0x400 ;  /* 0x0000040000047882 */ /* 0x000fe20000000000 */
[----:B------:R-:W-:Y:S02]  /*1560*/  IMAD.U32 R0, RZ, RZ, UR38 ;  /* 0x00000026ff007e24 */ /* 0x000fe4000f8e00ff */
[----:B------:R-:W-:-:S03]  /*1570*/  IMAD.U32 R3, RZ, RZ, UR39 ;  /* 0x00000027ff037e24 */ /* 0x000fc6000f8e00ff */
[----:B------:R-:W-:Y:S01]  /*1580*/  SHF.L.U32 R0, R0, 0x1f, RZ ;  /* 0x0000001f00007819 */ /* 0x000fe200000006ff */
[----:B---3--:R-:W-:-:S06]  /*1590*/  ULEA UR4, UR5, UR4, 0x18 ;  /* 0x0000000405047291 */ /* 0x008fcc000f8ec03f */
[----:B------:R-:W-:-:S04]  /*15a0*/  IMAD.U32 R6, RZ, RZ, UR4 ;  /* 0x00000004ff067e24 */ /* 0x000fc8000f8e00ff */
[----:B------:R-:W-:-:S04]  /*15b0*/  IMAD R3, R3, 0x8, R6 ;  /* 0x0000000803037824 */ /* 0x000fc800078e0206 */
[----:B------:R3:W4:Y:S01]  /*15c0*/  SYNCS.PHASECHK.TRANS64.TRYWAIT P1, [R3+URZ], R0 ;  /* 0x00000000030075a7 */ /* 0x000722000802017f */
[----:B------:R-:W-:Y:S05]  /*15d0*/  @!P0 BRA `(.L_x_20) ;  /* 0x0000000000048947 */ /* 0x000fea0003800000 */
[----:B------:R-:W-:Y:S01]  /*15e0*/  BPT.TRAP 0x1 ;  /* 0x000000040000795c */ /* 0x000fe20000300000 */
.L_x_20:
[----:B----4-:R-:W-:Y:S05]  /*15f0*/  @P1 BRA `(.L_x_21) ;  /* 0x0000000000081947 */ /* 0x010fea0003800000 */
[----:B------:R-:W4:Y:S02]  /*1600*/  SYNCS.PHASECHK.TRANS64.TRYWAIT P1, [R3+URZ], R0 ;  /* 0x00000000030075a7 */ /* 0x000f24000802017f */
[----:B----4-:R-:W-:Y:S05]  /*1610*/  @!P1 BRA `(.L_x_22) ;  /* 0x0000008c00b89947 */ /* 0x010fea0003800000 */
.L_x_21:
[----:B------:R-:W-:-:S04]  /*1620*/  UISETP.LT.AND UP0, UPT, UR40, 0x1, UPT ;  /* 0x000000012800788c */ /* 0x000fc8000bf01270 */
[----:B------:R-:W-:-:S06]  /*1630*/  USEL UR4, UR40, 0x1, UP0 ;  /* 0x0000000128047887 */ /* 0x000fcc0008000000 */
[----:B---34-:R-:W-:Y:S01]  /*1640*/  IMAD.U32 R0, RZ, RZ, UR4 ;  /* 0x00000004ff007e24 */ /* 0x018fe2000f8e00ff */
[----:B------:R-:W-:Y:S05]  /*1650*/  WARPSYNC.ALL ;  /* 0x0000000000007948 */ /* 0x000fea0003800000 */
[----:B------:R-:W-:-:S04]  /*1660*/  IADD3 R0, -R0, UR40, RZ ;  /* 0x0000002800007c10 */ /* 0x000fc8000fffe1ff */
[----:B------:R-:W-:Y:S02]  /*1670*/  ISETP.GE.AND P1, PT, R0, 0x1, PT ;  /* 0x000000010000780c */ /* 0x000fe40003f26270 */
[----:B------:R-:W-:Y:S01]  /*1680*/  R2UR UR4, R6 ;  /* 0x00000000060472ca */ /* 0x000fe200000e0000 */
[----:B------:R-:W-:Y:S01]  /*1690*/  ULEA UR5, UR39, UR41, 0xa ;  /* 0x0000002927057291 */ /* 0x000fe2000f8e503f */
[----:B------:R-:W-:Y:S01]  /*16a0*/  WARPGROUP.ARRIVE ;  /* 0x00000000000079c5 */ /* 0x000fe20000000000 */
[----:B------:R-:W-:Y:S01]  /*16b0*/  UMOV UR9, 0x80000020 ;  /* 0x8000002000097882 */ /* 0x000fe20000000000 */
[----:B------:R-:W-:-:S04]  /*16c0*/  UMOV UR11, 0x80000020 ;  /* 0x80000020000b7882 */ /* 0x000fc80000000000 */
[----:B------:R-:W-:-:S05]  /*16d0*/  UMOV UR8, UR5 ;  /* 0x0000000500087c82 */ /* 0x000fca0008000000 */
[----:B------:R-:W-:-:S04]  /*16e0*/  UIADD3 UR4, UR4, 0x24180, URZ ;  /* 0x0002418004047890 */ /* 0x000fc8000fffe03f */
[----:B------:R-:W-:-:S04]  /*16f0*/  USHF.R.U32.HI UR4, URZ, 0x4, UR4 ;  /* 0x000000043f047899 */ /* 0x000fc80008011604 */
[----:B------:R-:W-:-:S04]  /*1700*/  ULOP3.LUT UR4, UR4, 0x3fff, URZ, 0xc0, !UPT ;  /* 0x00003fff04047892 */ /* 0x000fc8000f8ec03f */
[----:B------:R-:W-:-:S04]  /*1710*/  ULOP3.LUT UR4, UR4, 0x10000, URZ, 0xfc, !UPT ;  /* 0x0001000004047892 */ /* 0x000fc8000f8efc3f */
[----:B------:R-:W-:-:S07]  /*1720*/  ULEA UR6, UR39, UR4, 0x9 ;  /* 0x0000000427067291 */ /* 0x000fce000f8e483f */
[----:B------:R-:W-:Y:S02]  /*1730*/  UMOV UR10, UR6 ;  /* 0x00000006000a7c82 */ /* 0x000fe40008000000 */
[----:B------:R-:W-:Y:S01]  /*1740*/  IGMMA.64x128x32.S8.S8 R88, gdesc[UR8], RZ, !UPT, gsb0 ;  /* 0x03600000085879f1 */ /* 0x000fe2000c0410ff */
[----:B------:R-:W-:Y:S01]  /*1750*/  UIADD3 UR8, UR5, 0x200, URZ ;  /* 0x0000020005087890 */ /* 0x000fe2000fffe03f */
[----:B------:R-:W-:Y:S01]  /*1760*/  UMOV UR9, 0x80000020 ;  /* 0x8000002000097882 */ /* 0x000fe20000000000 */
[----:B------:R-:W-:Y:S02]  /*1770*/  WARPGROUP.DEPBAR.LE gsb0, 0x0 ;  /* 0x00008000000079c5 */ /* 0x000fe40000010000 */
[----:B------:R-:W-:-:S06]  /*1780*/  WARPGROUP.ARRIVE ;  /* 0x00000000000079c5 */ /* 0x000fcc0000000000 */
[----:B------:R-:W-:Y:S01]  /*1790*/  IGMMA.64x128x32.S8.S8 R24, gdesc[UR8], RZ, !UPT, gsb0 ;  /* 0x03600000081879f1 */ /* 0x000fe2000c0410ff */
[----:B------:R-:W-:Y:S02]  /*17a0*/  UIADD3 UR8, UR5, 0x2, URZ ;  /* 0x0000000205087890 */ /* 0x000fe4000fffe03f */
[----:B------:R-:W-:Y:S01]  /*17b0*/  UIADD3 UR10, UR6, 0x2, URZ ;  /* 0x00000002060a7890 */ /* 0x000fe2000fffe03f */
[----:B------:R-:W-:Y:S01]  /*17c0*/  UMOV UR9, 0x80000020 ;  /* 0x8000002000097882 */ /* 0x000fe20000000000 */
[----:B------:R-:W-:Y:S01]  /*17d0*/  UMOV UR11, 0x80000020 ;  /* 0x80000020000b7882 */ /* 0x000fe20000000000 */
[----:B------:R-:W-:Y:S02]  /*17e0*/  WARPGROUP.DEPBAR.LE gsb0, 0x0 ;  /* 0x00008000000079c5 */ /* 0x000fe40000010000 */
[----:B------:R-:W-:-:S06]  /*17f0*/  WARPGROUP.ARRIVE ;  /* 0x00000000000079c5 */ /* 0x000fcc0000000000 */
[----:B------:R-:W-:Y:S01]  /*1800*/  IGMMA.64x128x32.S8.S8 R88, gdesc[UR8], R88, gsb0 ;  /* 0x03600000085879f1 */ /* 0x000fe20008041058 */
[----:B------:R-:W-:Y:S01]  /*1810*/  UIADD3 UR8, UR5, 0x202, URZ ;  /* 0x0000020205087890 */ /* 0x000fe2000fffe03f */
[----:B------:R-:W-:Y:S01]  /*1820*/  UMOV UR9, 0x80000020 ;  /* 0x8000002000097882 */ /* 0x000fe20000000000 */
[----:B------:R-:W-:Y:S02]  /*1830*/  WARPGROUP.DEPBAR.LE gsb0, 0x0 ;  /* 0x00008000000079c5 */ /* 0x000fe40000010000 */
[----:B------:R-:W-:-:S06]  /*1840*/  WARPGROUP.ARRIVE ;  /* 0x00000000000079c5 */ /* 0x000fcc0000000000 */
[----:B------:R-:W-:Y:S03]  /*1850*/  IGMMA.64x128x32.S8.S8 R24, gdesc[UR8], R24, gsb0 ;  /* 0x03600000081879f1 */ /* 0x000fe60008041018 */
[----:B------:R-:W-:Y:S02]  /*1860*/  WARPGROUP.DEPBAR.LE gsb0, 0x0 ;  /* 0x00008000000079c5 */ /* 0x000fe40000010000 */
[----:B------:R-:W-:Y:S05]  /*1870*/  @!P1 BRA `(.L_x_23) ;  /* 0x0000000400149947 */ /* 0x000fea0003800000 */
[----:B------:R-:W-:Y:S02]  /*1880*/  UIADD3 UR5, UR39, 0x1, URZ ;  /* 0x0000000127057890 */ /* 0x000fe4000fffe03f */
[----:B------:R-:W-:Y:S02]  /*1890*/  IMAD.U32 R3, RZ, RZ, UR39 ;  /* 0x00000027ff037e24 */ /* 0x000fe4000f8e00ff */
[----:B------:R-:W-:-:S04]  /*18a0*/  UISETP.NE.AND UP0, UPT, UR5, 0x9, UPT ;  /* 0x000000090500788c */ /* 0x000fc8000bf05270 */
[----:B------:R-:W-:Y:S02]  /*18b0*/  USEL UR6, URZ, 0x1, UP0 ;  /* 0x000000013f067887 */ /* 0x000fe40008000000 */
[----:B------:R-:W-:Y:S02]  /*18c0*/  USEL UR5, UR5, URZ, UP0 ;  /* 0x0000003f05057287 */ /* 0x000fe40008000000 */
[----:B------:R-:W-:-:S06]  /*18d0*/  ULOP3.LUT UR6, UR38, UR6, URZ, 0x3c, !UPT ;  /* 0x0000000626067292 */ /* 0x000fcc000f8e3c3f */
[----:B------:R-:W-:-:S07]  /*18e0*/  IMAD.U32 R7, RZ, RZ, UR6 ;  /* 0x00000006ff077e24 */ /* 0x000fce000f8e00ff */
.L_x_30:
[----:B------:R-:W-:Y:S05]  /*18f0*/  @!P0 BRA `(.L_x_24) ;  /* 0x0000000000048947 */ /* 0x000fea0003800000 */
[----:B------:R-:W-:Y:S01]  /*1900*/  BPT.TRAP 0x1 ;  /* 0x000000040000795c */ /* 0x000fe20000300000 */
.L_x_24:
[----:B------:R-:W3:Y:S01]  /*1910*/  S2UR UR7, SR_CgaCtaId ;  /* 0x00000000000779c3 */ /* 0x000ee20000008800 */
[----:B------:R-:W-:Y:S01]  /*1920*/  UMOV UR6, 0x400 ;  /* 0x0000040000067882 */ /* 0x000fe20000000000 */
[----:B01----:R-:W-:Y:S01]  /*1930*/  IMAD.U32 R5, RZ, RZ, UR5 ;  /* 0x00000005ff057e24 */ /* 0x003fe2000f8e00ff */
[----:B------:R-:W-:Y:S01]  /*1940*/  SHF.L.U32 R4, R7, 0x1f, RZ ;  /* 0x0000001f07047819 */ /* 0x000fe200000006ff */
[----:B---3--:R-:W-:-:S06]  /*1950*/  ULEA UR6, UR7, UR6, 0x18 ;  /* 0x0000000607067291 */ /* 0x008fcc000f8ec03f */
[----:B------:R-:W-:-:S04]  /*1960*/  IMAD.U32 R6, RZ, RZ, UR6 ;  /* 0x00000006ff067e24 */ /* 0x000fc8000f8e00ff */
[----:B------:R-:W-:-:S04]  /*1970*/  IMAD R5, R5, 0x8, R6 ;  /* 0x0000000805057824 */ /* 0x000fc800078e0206 */
[----:B------:R0:W1:Y:S01]  /*1980*/  SYNCS.PHASECHK.TRANS64.TRYWAIT P1, [R5+URZ], R4 ;  /* 0x00000004050075a7 */ /* 0x000062000802017f */
[----:B------:R-:W-:Y:S05]  /*1990*/  @!P0 BRA `(.L_x_25) ;  /* 0x0000000000048947 */ /* 0x000fea0003800000 */
[----:B------:R-:W-:Y:S01]  /*19a0*/  BPT.TRAP 0x1 ;  /* 0x000000040000795c */ /* 0x000fe20000300000 */
.L_x_25:
[----:B-1----:R-:W-:Y:S05]  /*19b0*/  @P1 BRA `(.L_x_26) ;  /* 0x0000000000081947 */ /* 0x002fea0003800000 */
[----:B------:R-:W1:Y:S02]  /*19c0*/  SYNCS.PHASECHK.TRANS64.TRYWAIT P1, [R5+URZ], R4 ;  /* 0x00000004050075a7 */ /* 0x000e64000802017f */
[----:B-1----:R-:W-:Y:S05]  /*19d0*/  @!P1 BRA `(.L_x_27) ;  /* 0x0000008800dc9947 */ /* 0x002fea0003800000 */
.L_x_26:
[----:B------:R-:W-:Y:S01]  /*19e0*/  ULEA UR6, UR5, UR41, 0xa ;  /* 0x0000002905067291 */ /* 0x000fe2000f8e503f */
[----:B------:R-:W-:Y:S01]  /*19f0*/  WARPGROUP.ARRIVE ;  /* 0x00000000000079c5 */ /* 0x000fe20000000000 */
[----:B------:R-:W-:Y:S01]  /*1a00*/  ULEA UR7, UR5, UR4, 0x9 ;  /* 0x0000000405077291 */ /* 0x000fe2000f8e483f */
[----:B------:R-:W-:Y:S01]  /*1a10*/  UMOV UR9, 0x80000020 ;  /* 0x8000002000097882 */ /* 0x000fe20000000000 */
[----:B------:R-:W-:-:S03]  /*1a20*/  UMOV UR11, 0x80000020 ;  /* 0x80000020000b7882 */ /* 0x000fc60000000000 */
[----:B------:R-:W-:Y:S02]  /*1a30*/  UMOV UR8, UR6 ;  /* 0x0000000600087c82 */ /* 0x000fe40008000000 */
[----:B------:R-:W-:Y:S02]  /*1a40*/  UMOV UR10, UR7 ;  /* 0x00000007000a7c82 */ /* 0x000fe40008000000 */
[----:B------:R-:W-:Y:S01]  /*1a50*/  IGMMA.64x128x32.S8.S8 R88, gdesc[UR8], R88, gsb0 ;  /* 0x03600000085879f1 */ /* 0x000fe20008041058 */
[----:B------:R-:W-:Y:S01]  /*1a60*/  UIADD3 UR8, UR6, 0x200, URZ ;  /* 0x0000020006087890 */ /* 0x000fe2000fffe03f */
[----:B------:R-:W-:Y:S01]  /*1a70*/  UMOV UR9, 0x80000020 ;  /* 0x8000002000097882 */ /* 0x000fe20000000000 */
[----:B------:R-:W-:Y:S02]  /*1a80*/  WARPGROUP.DEPBAR.LE gsb0, 0x0 ;  /* 0x00008000000079c5 */ /* 0x000fe40000010000 */
[----:B------:R-:W-:-:S06]  /*1a90*/  WARPGROUP.ARRIVE ;  /* 0x00000000000079c5 */ /* 0x000fcc0000000000 */
[----:B------:R-:W-:Y:S01]  /*1aa0*/  IGMMA.64x128x32.S8.S8 R24, gdesc[UR8], R24, gsb0 ;  /* 0x03600000081879f1 */ /* 0x000fe20008041018 */
        /* <DEDUP_REMOVED lines=14> */
[----:B------:R-:W-:Y:S01]  /*1b90*/  BPT.TRAP 0x1 ;  /* 0x000000040000795c */ /* 0x000fe20000300000 */
.L_x_28:
[----:B------:R-:W-:-:S13]  /*1ba0*/  ISETP.NE.AND P1, PT, R23, RZ, PT ;  /* 0x000000ff1700720c */ /* 0x000fda0003f25270 */
[----:B01----:R-:W-:-:S04]  /*1bb0*/  @P1 IMAD R4, R3, 0x8, R6 ;  /* 0x0000000803041824 */ /* 0x003fc800078e0206 */
[----:B------:R-:W-:-:S05]  /*1bc0*/  @P1 VIADD R5, R4, 0x48 ;  /* 0x0000004804051836 */ /* 0x000fca0000000000 */
[----:B------:R-:W-:-:S04]  /*1bd0*/  @P1 PRMT R5, R152, 0x654, R5 ;  /* 0x0000065498051816 */ /* 0x000fc80000000005 */
[----:B------:R0:W-:Y:S01]  /*1be0*/  @P1 SYNCS.ARRIVE.TRANS64.RED.A1T0 RZ, [R5+URZ], RZ ;  /* 0x000000ff05ff19a7 */ /* 0x0001e2000810043f */
[----:B------:R-:W-:-:S13]  /*1bf0*/  ISETP.GT.U32.AND P1, PT, R19, 0x1, PT ;  /* 0x000000011300780c */ /* 0x000fda0003f24070 */
[----:B0-----:R-:W-:Y:S05]  /*1c00*/  @P1 BRA `(.L_x_29) ;  /* 0x0000000000041947 */ /* 0x001fea0003800000 */
[----:B------:R-:W-:Y:S01]  /*1c10*/  BPT.TRAP 0x1 ;  /* 0x000000040000795c */ /* 0x000fe20000300000 */
.L_x_29:
[----:B------:R-:W-:Y:S01]  /*1c20*/  UIADD3 UR5, UR5, 0x1, URZ ;  /* 0x0000000105057890 */ /* 0x000fe2000fffe03f */
[C---:B------:R-:W-:Y:S01]  /*1c30*/  ISETP.GT.AND P2, PT, R0.reuse, 0x1, PT ;  /* 0x000000010000780c */ /* 0x040fe20003f44270 */
[----:B------:R-:W-:Y:S02]  /*1c40*/  VIADD R3, R3, 0x1 ;  /* 0x0000000103037836 */ /* 0x000fe40000000000 */
[----:B------:R-:W-:Y:S01]  /*1c50*/  UISETP.NE.AND UP0, UPT, UR5, 0x9, UPT ;  /* 0x000000090500788c */ /* 0x000fe2000bf05270 */
[----:B------:R-:W-:Y:S02]  /*1c60*/  VIADD R0, R0, 0xffffffff ;  /* 0xffffffff00007836 */ /* 0x000fe40000000000 */
[C---:B------:R-:W-:Y:S01]  /*1c70*/  ISETP.NE.AND P1, PT, R3.reuse, 0x9, PT ;  /* 0x000000090300780c */ /* 0x040fe20003f25270 */
[----:B------:R-:W-:Y:S02]  /*1c80*/  USEL UR6, URZ, 0x1, UP0 ;  /* 0x000000013f067887 */ /* 0x000fe40008000000 */
[----:B------:R-:W-:Y:S01]  /*1c90*/  USEL UR5, UR5, URZ, UP0 ;  /* 0x0000003f05057287 */ /* 0x000fe20008000000 */
[----:B------:R-:W-:-:S03]  /*1ca0*/  SEL R3, R3, RZ, P1 ;  /* 0x000000ff03037207 */ /* 0x000fc60000800000 */
[----:B------:R-:W-:Y:S01]  /*1cb0*/  LOP3.LUT R7, R7, UR6, RZ, 0x3c, !PT ;  /* 0x0000000607077c12 */ /* 0x000fe2000f8e3cff */
[----:B------:R-:W-:Y:S07]  /*1cc0*/  @P2 BRA `(.L_x_30) ;  /* 0xfffffffc00082947 */ /* 0x000fee000383ffff */
.L_x_23:
[----:B------:R-:W3:Y:S02]  /*1cd0*/  LDC R0, c[0x0][0x28c] ;  /* 0x0000a300ff007b82 */ /* 0x000ee40000000800 */
[----:B---3--:R-:W-:-:S13]  /*1ce0*/  ISETP.GE.AND P1, PT, R0, 0x1, PT ;  /* 0x000000010000780c */ /* 0x008fda0003f26270 */
[----:B------:R-:W-:Y:S05]  /*1cf0*/  @!P1 BRA `(.L_x_31) ;  /* 0x0000000000509947 */ /* 0x000fea0003800000 */
[----:B------:R-:W-:Y:S05]  /*1d00*/  @!P0 BRA `(.L_x_32) ;  /* 0x0000000000048947 */ /* 0x000fea0003800000 */
[----:B------:R-:W-:Y:S01]  /*1d10*/  BPT.TRAP 0x1 ;  /* 0x000000040000795c */ /* 0x000fe20000300000 */
.L_x_32:
[----:B------:R-:W-:Y:S01]  /*1d20*/  ISETP.NE.AND P0, PT, R23, RZ, PT ;  /* 0x000000ff1700720c */ /* 0x000fe20003f05270 */
[----:B------:R-:W-:Y:S01]  /*1d30*/  BSSY B0, `(.L_x_33) ;  /* 0x000000e000007945 */ /* 0x000fe20003800000 */
[----:B------:R-:W-:-:S11]  /*1d40*/  ISETP.GT.U32.AND P1, PT, R19, 0x1, PT ;  /* 0x000000011300780c */ /* 0x000fd60003f24070 */
[----:B------:R-:W-:Y:S05]  /*1d50*/  @!P0 BRA `(.L_x_34) ;  /* 0x00000000002c8947 */ /* 0x000fea0003800000 */
[----:B------:R-:W-:-:S04]  /*1d60*/  UISETP.LT.AND UP0, UPT, UR40, 0x1, UPT ;  /* 0x000000012800788c */ /* 0x000fc8000bf01270 */
[----:B------:R-:W-:-:S04]  /*1d70*/  USEL UR6, UR40, 0x1, UP0 ;  /* 0x0000000128067887 */ /* 0x000fc80008000000 */
[----:B------:R-:W-:-:S04]  /*1d80*/  UIADD3 UR6, UR39, UR40, -UR6 ;  /* 0x0000002827067290 */ /* 0x000fc8000fffe806 */
[----:B------:R-:W-:-:S04]  /*1d90*/  UIMAD.WIDE.U32 UR4, UR6, 0x38e38e39, URZ ;  /* 0x38e38e39060478a5 */ /* 0x000fc8000f8e003f */
[----:B------:R-:W-:-:S04]  /*1da0*/  USHF.R.U32.HI UR4, URZ, 0x1, UR5 ;  /* 0x000000013f047899 */ /* 0x000fc80008011605 */
[----:B------:R-:W-:-:S06]  /*1db0*/  UIMAD UR6, UR4, -0x9, UR6 ;  /* 0xfffffff7040678a4 */ /* 0x000fcc000f8e0206 */
[----:B------:R-:W-:-:S04]  /*1dc0*/  IMAD.U32 R3, RZ, RZ, UR6 ;  /* 0x00000006ff037e24 */ /* 0x000fc8000f8e00ff */
[----:B------:R-:W-:-:S04]  /*1dd0*/  IMAD R0, R3, 0x8, R6 ;  /* 0x0000000803007824 */ /* 0x000fc800078e0206 */
[----:B------:R-:W-:-:S05]  /*1de0*/  VIADD R3, R0, 0x48 ;  /* 0x0000004800037836 */ /* 0x000fca0000000000 */
[----:B------:R-:W-:-:S04]  /*1df0*/  PRMT R3, R152, 0x654, R3 ;  /* 0x0000065498037816 */ /* 0x000fc80000000003 */
[----:B------:R3:W-:Y:S03]  /*1e00*/  SYNCS.ARRIVE.TRANS64.RED.A1T0 RZ, [R3+URZ], RZ ;  /* 0x000000ff03ff79a7 */ /* 0x0007e6000810043f */
.L_x_34:
[----:B------:R-:W-:Y:S05]  /*1e10*/  BSYNC B0 ;  /* 0x0000000000007941 */ /* 0x000fea0003800000 */
.L_x_33:
[----:B------:R-:W-:Y:S05]  /*1e20*/  @P1 BRA `(.L_x_31) ;  /* 0x0000000000041947 */ /* 0x000fea0003800000 */
[----:B------:R-:W-:Y:S01]  /*1e30*/  BPT.TRAP 0x1 ;  /* 0x000000040000795c */ /* 0x000fe20000300000 */
.L_x_31:
[----:B------:R-:W4:Y:S01]  /*1e40*/  LDC R6, c[0x0][0x288] ;  /* 0x0000a200ff067b82 */ /* 0x000f220000000800 */
[----:B------:R-:W-:Y:S01]  /*1e50*/  IMAD.SHL.U32 R9, R153, 0x80, RZ ;  /* 0x0000008099097824 */ /* 0x000fe200078e00ff */
[--C-:B------:R-:W-:Y:S01]  /*1e60*/  SHF.R.U32.HI R0, RZ, 0x2, R18.reuse ;  /* 0x00000002ff007819 */ /* 0x100fe20000011612 */
[----:B------:R-:W-:Y:S01]  /*1e70*/  UIADD3 UR39, UR40, UR39, URZ ;  /* 0x0000002728277290 */ /* 0x000fe2000fffe03f */
[----:B01----:R-:W-:Y:S01]  /*1e80*/  SHF.R.U32.HI R5, RZ, 0x7, R18 ;  /* 0x00000007ff057819 */ /* 0x003fe20000011612 */
[----:B------:R-:W-:Y:S01]  /*1e90*/  IMAD.SHL.U32 R11, R154, 0x100, RZ ;  /* 0x000001009a0b7824 */ /* 0x000fe200078e00ff */
[----:B------:R-:W-:Y:S01]  /*1ea0*/  LOP3.LUT R4, R18, 0x60, RZ, 0xc0, !PT ;  /* 0x0000006012047812 */ /* 0x000fe200078ec0ff */
[----:B------:R-:W-:Y:S01]  /*1eb0*/  UISETP.GT.U32.AND UP0, UPT, UR39, 0x8, UPT ;  /* 0x000000082700788c */ /* 0x000fe2000bf04070 */
[----:B---3--:R-:W-:Y:S01]  /*1ec0*/  LOP3.LUT R3, R0, 0x7, RZ, 0xc0, !PT ;  /* 0x0000000700037812 */ /* 0x008fe200078ec0ff */
[----:B------:R-:W-:Y:S01]  /*1ed0*/  IMAD.SHL.U32 R14, R18, 0x2, RZ ;  /* 0x00000002120e7824 */ /* 0x000fe200078e00ff */
[----:B------:R-:W-:Y:S01]  /*1ee0*/  LOP3.LUT R0, R5, 0x1, RZ, 0xc0, !PT ;  /* 0x0000000105007812 */ /* 0x000fe200078ec0ff */
[----:B------:R-:W-:Y:S01]  /*1ef0*/  ULDC UR7, c[0x0][0x284] ;  /* 0x0000a10000077ab9 */ /* 0x000fe20000000800 */
[----:B------:R-:W-:Y:S01]  /*1f00*/  SHF.R.U32.HI R8, RZ, 0x1, R4 ;  /* 0x00000001ff087819 */ /* 0x000fe20000011604 */
[----:B------:R-:W-:Y:S01]  /*1f10*/  UISETP.LT.U32.AND UP0, UPT, UR40, 0x9, UP0 ;  /* 0x000000092800788c */ /* 0x000fe20008701070 */
[----:B------:R-:W-:Y:S01]  /*1f20*/  SHF.R.S32.HI R162, RZ, 0x1f, R22 ;  /* 0x0000001fffa27819 */ /* 0x000fe20000011416 */
[----:B------:R-:W-:Y:S01]  /*1f30*/  UISETP.GE.U32.AND UP1, UPT, UR40, 0x9, UPT ;  /* 0x000000092800788c */ /* 0x000fe2000bf26070 */
[----:B------:R-:W-:Y:S01]  /*1f40*/  IMAD.SHL.U32 R10, R0, 0x40, RZ ;  /* 0x00000040000a7824 */ /* 0x000fe200078e00ff */
[----:B------:R-:W-:Y:S01]  /*1f50*/  IADD3 R5, RZ, -R8, -R3 ;  /* 0x80000008ff057210 */ /* 0x000fe20007ffe803 */
[----:B------:R-:W-:Y:S01]  /*1f60*/  ULDC.64 UR8, c[0x0][0x5d0] ;  /* 0x0001740000087ab9 */ /* 0x000fe20000000a00 */
[C---:B------:R-:W-:Y:S01]  /*1f70*/  LOP3.LUT R14, R9.reuse, 0x6, R14, 0xf8, !PT ;  /* 0x00000006090e7812 */ /* 0x040fe200078ef80e */
[----:B------:R-:W-:Y:S01]  /*1f80*/  UIMAD.WIDE.U32 UR4, UR39, 0x38e38e39, URZ ;  /* 0x38e38e39270478a5 */ /* 0x000fe2000f8e003f */
[----:B------:R-:W-:Y:S01]  /*1f90*/  LOP3.LUT R4, R18, 0x3, RZ, 0xc0, !PT ;  /* 0x0000000312047812 */ /* 0x000fe200078ec0ff */
[----:B------:R-:W-:Y:S01]  /*1fa0*/  USEL UR6, URZ, 0x1, !UP0 ;  /* 0x000000013f067887 */ /* 0x000fe2000c000000 */
[----:B------:R-:W-:Y:S01]  /*1fb0*/  IMAD R7, R162, UR8, RZ ;  /* 0x00000008a2077c24 */ /* 0x000fe2000f8e02ff */
[----:B----4-:R-:W-:Y:S01]  /*1fc0*/  ISETP.GE.AND P0, PT, R9, R6, PT ;  /* 0x000000060900720c */ /* 0x010fe20003f06270 */
[----:B------:R-:W-:Y:S01]  /*1fd0*/  IMAD R0, R0, -0x40, R5 ;  /* 0xffffffc000007824 */ /* 0x000fe200078e0205 */
[----:B------:R-:W-:Y:S01]  /*1fe0*/  SHF.R.S32.HI R15, RZ, 0x1f, R14 ;  /* 0x0000001fff0f7819 */ /* 0x000fe2000001140e */
[----:B------:R-:W-:Y:S01]  /*1ff0*/  USHF.R.U32.HI UR4, URZ, 0x1, UR5 ;  /* 0x000000013f047899 */ /* 0x000fe20008011605 */
[C---:B------:R-:W-:Y:S01]  /*2000*/  ISETP.GE.OR P0, PT, R11.reuse, UR7, P0 ;  /* 0x000000070b007c0c */ /* 0x040fe20008706670 */
[----:B------:R-:W-:Y:S01]  /*2010*/  ULOP3.LUT UR38, UR38, UR6, URZ, 0x3c, !UPT ;  /* 0x0000000626267292 */ /* 0x000fe2000f8e3c3f */
[----:B------:R-:W-:Y:S01]  /*2020*/  LOP3.LUT R3, R10, 0x40, R3, 0xe2, !PT ;  /* 0x000000400a037812 */ /* 0x000fe200078ee203 */
[----:B------:R-:W-:Y:S01]  /*2030*/  IMAD R10, R4, -0x2, R6 ;  /* 0xfffffffe040a7824 */ /* 0x000fe200078e0206 */
[----:B------:R-:W-:Y:S01]  /*2040*/  UIMAD UR39, UR4, -0x9, UR39 ;  /* 0xfffffff7042778a4 */ /* 0x000fe2000f8e0227 */
[----:B------:R-:W-:Y:S01]  /*2050*/  IMAD.WIDE R4, R154, 0x100, RZ ;  /* 0x000001009a047825 */ /* 0x000fe200078e02ff */
[----:B------:R-:W-:Y:S01]  /*2060*/  @UP1 ULOP3.LUT UR38, UR38, 0x1, UR4, 0x78, !UPT ;  /* 0x0000000126261892 */ /* 0x000fe2000f8e7804 */
[----:B------:R-:W-:-:S02]  /*2070*/  IADD3 R0, -R11, UR7, R0 ;  /* 0x000000070b007c10 */ /* 0x000fc4000fffe100 */
[----:B------:R-:W-:Y:S01]  /*2080*/  IMAD R13, R22, UR9, R7 ;  /* 0x00000009160d7c24 */ /* 0x000fe2000f8e0207 */
[----:B------:R-:W-:Y:S01]  /*2090*/  LOP3.LUT R153, R4, R3, R8, 0xfe, !PT ;  /* 0x0000000304997212 */ /* 0x000fe200078efe08 */
[----:B------:R-:W-:-:S04]  /*20a0*/  IMAD.WIDE.U32 R6, R22, UR8, R14 ;  /* 0x0000000816067c25 */ /* 0x000fc8000f8e000e */
[----:B------:R-:W-:Y:S02]  /*20b0*/  IMAD.IADD R7, R7, 0x1, R13 ;  /* 0x0000000107077824 */ /* 0x000fe400078e020d */
[----:B------:R-:W-:Y:S02]  /*20c0*/  IMAD.IADD R3, R10, 0x1, -R9 ;  /* 0x000000010a037824 */ /* 0x000fe400078e0a09 */
[----:B------:R-:W-:Y:S01]  /*20d0*/  IMAD.MOV.U32 R154, RZ, RZ, -0x1 ;  /* 0xffffffffff9a7424 */ /* 0x000fe200078e00ff */
[----:B------:R-:W-:Y:S06]  /*20e0*/  @P0 BRA `(.L_x_35) ;  /* 0x0000006000f40947 */ /* 0x000fec0003800000 */
[----:B------:R-:W0:Y:S01]  /*20f0*/  LDC.64 R20, c[0x0][0x5c8] ;  /* 0x00017200ff147b82 */ /* 0x000e220000000a00 */
[----:B------:R-:W-:Y:S01]  /*2100*/  ULDC.64 UR4, c[0x0][0x5c0] ;  /* 0x0001700000047ab9 */ /* 0x000fe20000000a00 */
[----:B------:R-:W-:Y:S01]  /*2110*/  BSSY B0, `(.L_x_35) ;  /* 0x000063a000007945 */ /* 0x000fe20003800000 */
[-C--:B0-----:R-:W-:Y:S01]  /*2120*/  IMAD R8, R5, R20.reuse, RZ ;  /* 0x0000001405087224 */ /* 0x081fe200078e02ff */
[----:B------:R-:W-:Y:S01]  /*2130*/  SHF.L.U64.HI R13, R20, 0x3, R21 ;  /* 0x00000003140d7819 */ /* 0x000fe20000010215 */
[----:B------:R-:W-:-:S04]  /*2140*/  IMAD.WIDE.U32 R6, R153, R20, R6 ;  /* 0x0000001499067225 */ /* 0x000fc800078e0006 */
[----:B------:R-:W-:Y:S01]  /*2150*/  IMAD R9, R153, R21, R8 ;  /* 0x0000001599097224 */ /* 0x000fe200078e0208 */
[----:B------:R-:W-:Y:S01]  /*2160*/  IADD3 R160, P0, R6, UR4, RZ ;  /* 0x0000000406a07c10 */ /* 0x000fe2000ff1e0ff */
[C---:B------:R-:W-:Y:S02]  /*2170*/  IMAD.SHL.U32 R11, R20.reuse, 0x8, RZ ;  /* 0x00000008140b7824 */ /* 0x040fe400078e00ff */
[----:B------:R-:W-:Y:S01]  /*2180*/  IMAD.IADD R9, R7, 0x1, R9 ;  /* 0x0000000107097824 */ /* 0x000fe200078e0209 */
[-C--:B------:R-:W-:Y:S02]  /*2190*/  LEA R6, P2, R20, R160.reuse, 0x7 ;  /* 0x000000a014067211 */ /* 0x080fe400078438ff */
[----:B------:R-:W-:Y:S02]  /*21a0*/  IADD3 R8, P1, R11, R160, RZ ;  /* 0x000000a00b087210 */ /* 0x000fe40007f3e0ff */
[----:B------:R-:W-:Y:S02]  /*21b0*/  IADD3.X R161, R9, UR5, RZ, P0, !PT ;  /* 0x0000000509a17c10 */ /* 0x000fe400087fe4ff */
[----:B-----5:R-:W-:-:S02]  /*21c0*/  ISETP.NE.AND P0, PT, R156, RZ, PT ;  /* 0x000000ff9c00720c */ /* 0x020fc40003f05270 */
[----:B------:R-:W-:Y:S01]  /*21d0*/  LEA.HI.X R7, R20, R161, R21, 0x7, P2 ;  /* 0x000000a114077211 */ /* 0x000fe200010f3c15 */
[----:B------:R-:W-:Y:S01]  /*21e0*/  IMAD.X R9, R13, 0x1, R161, P1 ;  /* 0x000000010d097824 */ /* 0x000fe200008e06a1 */
[----:B------:R-:W-:-:S05]  /*21f0*/  IADD3 R10, P2, R11, R6, RZ ;  /* 0x000000060b0a7210 */ /* 0x000fca0007f5e0ff */
[----:B------:R-:W-:-:S04]  /*2200*/  IMAD.X R11, R13, 0x1, R7, P2 ;  /* 0x000000010d0b7824 */ /* 0x000fc800010e0607 */
[----:B------:R-:W-:Y:S05]  /*2210*/  @!P0 BRA `(.L_x_36) ;  /* 0x0000004800948947 */ /* 0x000fea0003800000 */
[----:B------:R-:W0:Y:S01]  /*2220*/  LDC.64 R158, c[0x0][0x5b0] ;  /* 0x00016c00ff9e7b82 */ /* 0x000e220000000a00 */
[----:B------:R-:W-:Y:S01]  /*2230*/  ULDC.64 UR4, c[0x0][0x5b8] ;  /* 0x00016e0000047ab9 */ /* 0x000fe20000000a00 */
[----:B------:R-:W-:Y:S01]  /*2240*/  ISETP.GE.AND P0, PT, R0, 0x1, PT ;  /* 0x000000010000780c */ /* 0x000fe20003f06270 */
[----:B------:R-:W-:Y:S01]  /*2250*/  IMAD R21, R162, UR4, RZ ;  /* 0x00000004a2157c24 */ /* 0x000fe2000f8e02ff */
[----:B------:R-:W-:Y:S01]  /*2260*/  BSSY B1, `(.L_x_37) ;  /* 0x0000010000017945 */ /* 0x000fe20003800000 */
[C---:B------:R-:W-:Y:S01]  /*2270*/  IMAD.WIDE.U32 R14, R22.reuse, UR4, R14 ;  /* 0x00000004160e7c25 */ /* 0x040fe2000f8e000e */
[----:B------:R-:W-:Y:S02]  /*2280*/  ISETP.LT.OR P3, PT, R3, 0x1, !P0 ;  /* 0x000000010300780c */ /* 0x000fe40004761670 */
[----:B------:R-:W1:Y:S01]  /*2290*/  LDC.64 R12, c[0x0][0x5a8] ;  /* 0x00016a00ff0c7b82 */ /* 0x000e620000000a00 */
[----:B------:R-:W-:Y:S02]  /*22a0*/  IMAD R21, R22, UR5, R21 ;  /* 0x0000000516157c24 */ /* 0x000fe4000f8e0215 */
[----:B------:R-:W-:-:S02]  /*22b0*/  IMAD.MOV.U32 R20, RZ, RZ, R14 ;  /* 0x000000ffff147224 */ /* 0x000fc400078e000e */
[----:B------:R-:W-:Y:S02]  /*22c0*/  IMAD.IADD R21, R15, 0x1, R21 ;  /* 0x000000010f157824 */ /* 0x000fe400078e0215 */
[-C--:B0-----:R-:W-:Y:S01]  /*22d0*/  IMAD R22, R5, R158.reuse, RZ ;  /* 0x0000009e05167224 */ /* 0x081fe200078e02ff */
[----:B------:R-:W-:Y:S01]  /*22e0*/  SHF.L.U64.HI R165, R158, 0x3, R159 ;  /* 0x000000039ea57819 */ /* 0x000fe2000001029f */
[----:B------:R-:W-:-:S04]  /*22f0*/  IMAD.WIDE.U32 R162, R153, R158, R20 ;  /* 0x0000009e99a27225 */ /* 0x000fc800078e0014 */
[----:B------:R-:W-:Y:S01]  /*2300*/  IMAD R171, R153, R159, R22 ;  /* 0x0000009f99ab7224 */ /* 0x000fe200078e0216 */
[----:B-1----:R-:W-:Y:S01]  /*2310*/  IADD3 R162, P1, R162, R12, RZ ;  /* 0x0000000ca2a27210 */ /* 0x002fe20007f3e0ff */
[----:B------:R-:W-:-:S03]  /*2320*/  IMAD.SHL.U32 R164, R158, 0x8, RZ ;  /* 0x000000089ea47824 */ /* 0x000fc600078e00ff */
[----:B------:R-:W-:Y:S01]  /*2330*/  IADD3.X R163, R13, R163, R171, P1, !PT ;  /* 0x000000a30da37210 */ /* 0x000fe20000ffe4ab */
[----:B------:R-:W-:Y:S08]  /*2340*/  @P3 BRA `(.L_x_38) ;  /* 0x0000000000043947 */ /* 0x000ff00003800000 */
[----:B--2---:R0:W5:Y:S02]  /*2350*/  LDG.E.U8 R157, desc[UR36][R162.64] ;  /* 0x00000024a29d7981 */ /* 0x004164000c1e1100 */
.L_x_38:
[----:B------:R-:W-:Y:S05]  /*2360*/  BSYNC B1 ;  /* 0x0000000000017941 */ /* 0x000fea0003800000 */
.L_x_37:
[----:B-----5:R-:W-:Y:S01]  /*2370*/  LOP3.LUT R22, R157, 0xffff, RZ, 0xc0, !PT ;  /* 0x0000ffff9d167812 */ /* 0x020fe200078ec0ff */
[----:B------:R-:W-:Y:S01]  /*2380*/  IMAD.WIDE.U32 R166, R153, R158, R164 ;  /* 0x0000009e99a67225 */ /* 0x000fe200078e00a4 */
[----:B------:R-:W-:Y:S01]  /*2390*/  ISETP.LT.OR P4, PT, R3, 0x2, !P0 ;  /* 0x000000020300780c */ /* 0x000fe20004781670 */
[----:B------:R-:W-:Y:S01]  /*23a0*/  BSSY B1, `(.L_x_39) ;  /* 0x000000e000017945 */ /* 0x000fe20003800000 */
[----:B------:R-:W-:Y:S01]  /*23b0*/  PRMT R169, R22, 0x8880, RZ ;  /* 0x0000888016a97816 */ /* 0x000fe200000000ff */
[----:B------:R-:W-:Y:S01]  /*23c0*/  IMAD.IADD R167, R171, 0x1, R167 ;  /* 0x00000001aba77824 */ /* 0x000fe200078e02a7 */
[----:B------:R-:W-:Y:S02]  /*23d0*/  IADD3 R166, P2, P5, R14, R12, R166 ;  /* 0x0000000c0ea67210 */ /* 0x000fe40007d5e0a6 */
[----:B------:R-:W-:Y:S01]  /*23e0*/  ISETP.GE.AND P1, PT, R0, 0x9, PT ;  /* 0x000000090000780c */ /* 0x000fe20003f26270 */
[----:B------:R-:W-:Y:S01]  /*23f0*/  IMAD R22, R169, R156, RZ ;  /* 0x0000009ca9167224 */ /* 0x000fe200078e02ff */
[----:B------:R-:W-:-:S02]  /*2400*/  IADD3.X R167, R21, R13, R167, P2, P5 ;  /* 0x0000000d15a77210 */ /* 0x000fc400017ea4a7 */
[----:B------:R-:W-:Y:S01]  /*2410*/  ISETP.LT.OR P2, PT, R3, 0x1, !P1 ;  /* 0x000000010300780c */ /* 0x000fe20004f41670 */
[----:B------:R-:W-:-:S05]  /*2420*/  @!P3 IMAD R169, R88, R155, R22 ;  /* 0x0000009b58a9b224 */ /* 0x000fca00078e0216 */
[----:B------:R1:W-:Y:S01]  /*2430*/  @!P3 STG.E.U8 desc[UR36][R160.64], R169 ;  /* 0x000000a9a000b986 */ /* 0x0003e2000c101124 */
[----:B------:R-:W-:Y:S06]  /*2440*/  @P4 BRA `(.L_x_40) ;  /* 0x00000000000c4947 */ /* 0x000fec0003800000 */
[----:B--2---:R-:W1:Y:S02]  /*2450*/  LDG.E.U8 R157, desc[UR36][R162.64+0x1] ;  /* 0x00000124a29d7981 */ /* 0x004e64000c1e1100 */
[----:B-1----:R-:W-:-:S05]  /*2460*/  PRMT R169, R157, 0x8880, RZ ;  /* 0x000088809da97816 */ /* 0x002fca00000000ff */
[----:B------:R-:W-:-:S07]  /*2470*/  IMAD R22, R169, R156, RZ ;  /* 0x0000009ca9167224 */ /* 0x000fce00078e02ff */
.L_x_40:
[----:B------:R-:W-:Y:S05]  /*2480*/  BSYNC B1 ;  /* 0x0000000000017941 */ /* 0x000fea0003800000 */
.L_x_39:
[----:B------:R-:W-:Y:S01]  /*2490*/  @!P4 IMAD R89, R89, R155, R22 ;  /* 0x0000009b5959c224 */ /* 0x000fe200078e0216 */
[----:B------:R-:W-:Y:S04]  /*24a0*/  BSSY B1, `(.L_x_41) ;  /* 0x0000006000017945 */ /* 0x000fe80003800000 */
[----:B------:R3:W-:Y:S01]  /*24b0*/  @!P4 STG.E.U8 desc[UR36][R160.64+0x1], R89 ;  /* 0x00000159a000c986 */ /* 0x0007e2000c101124 */
[----:B------:R-:W-:Y:S05]  /*24c0*/  @P2 BRA `(.L_x_42) ;  /* 0x00000000000c2947 */ /* 0x000fea0003800000 */
[----:B--2---:R-:W3:Y:S02]  /*24d0*/  LDG.E.U8 R157, desc[UR36][R166.64] ;  /* 0x00000024a69d7981 */ /* 0x004ee4000c1e1100 */
[----:B---3--:R-:W-:-:S05]  /*24e0*/  PRMT R89, R157, 0x8880, RZ ;  /* 0x000088809d597816 */ /* 0x008fca00000000ff */
[----:B------:R-:W-:-:S07]  /*24f0*/  IMAD R22, R89, R156, RZ ;  /* 0x0000009c59167224 */ /* 0x000fce00078e02ff */
.L_x_42:
[----:B------:R-:W-:Y:S05]  /*2500*/  BSYNC B1 ;  /* 0x0000000000017941 */ /* 0x000fea0003800000 */
.L_x_41:
[C---:B------:R-:W-:Y:S01]  /*2510*/  ISETP.LT.OR P4, PT, R3.reuse, 0x2, !P1 ;  /* 0x000000020300780c */ /* 0x040fe20004f81670 */
[----:B---3--:R-:W-:Y:S01]  /*2520*/  @!P2 IMAD R89, R90, R155, R22 ;  /* 0x0000009b5a59a224 */ /* 0x008fe200078e0216 */
[----:B------:R-:W-:Y:S01]  /*2530*/  BSSY B1, `(.L_x_43) ;  /* 0x0000009000017945 */ /* 0x000fe20003800000 */
[C---:B------:R-:W-:Y:S02]  /*2540*/  ISETP.LT.OR P3, PT, R3.reuse, 0x9, !P0 ;  /* 0x000000090300780c */ /* 0x040fe40004761670 */
[C---:B------:R-:W-:Y:S01]  /*2550*/  ISETP.LT.OR P5, PT, R3.reuse, 0xa, !P0 ;  /* 0x0000000a0300780c */ /* 0x040fe200047a1670 */
[----:B------:R3:W-:Y:S01]  /*2560*/  @!P2 STG.E.U8 desc[UR36][R8.64], R89 ;  /* 0x000000590800a986 */ /* 0x0007e2000c101124 */
[----:B------:R-:W-:-:S06]  /*2570*/  ISETP.LT.OR P2, PT, R3, 0x9, !P1 ;  /* 0x000000090300780c */ /* 0x000fcc0004f41670 */
[----:B------:R-:W-:Y:S07]  /*2580*/  @P4 BRA `(.L_x_44) ;  /* 0x00000000000c4947 */ /* 0x000fee0003800000 */
[----:B--2---:R-:W3:Y:S02]  /*2590*/  LDG.E.U8 R157, desc[UR36][R166.64+0x1] ;  /* 0x00000124a69d7981 */ /* 0x004ee4000c1e1100 */
[----:B---3--:R-:W-:-:S05]  /*25a0*/  PRMT R89, R157, 0x8880, RZ ;  /* 0x000088809d597816 */ /* 0x008fca00000000ff */
[----:B------:R-:W-:-:S07]  /*25b0*/  IMAD R22, R89, R156, RZ ;  /* 0x0000009c59167224 */ /* 0x000fce00078e02ff */
.L_x_44:
[----:B------:R-:W-:Y:S05]  /*25c0*/  BSYNC B1 ;  /* 0x0000000000017941 */ /* 0x000fea0003800000 */
.L_x_43:
[----:B------:R-:W-:Y:S01]  /*25d0*/  @!P4 IMAD R91, R91, R155, R22 ;  /* 0x0000009b5b5bc224 */ /* 0x000fe200078e0216 */
[----:B------:R-:W-:Y:S04]  /*25e0*/  BSSY B1, `(.L_x_45) ;  /* 0x0000006000017945 */ /* 0x000fe80003800000 */
[----:B------:R4:W-:Y:S01]  /*25f0*/  @!P4 STG.E.U8 desc[UR36][R8.64+0x1], R91 ;  /* 0x0000015b0800c986 */ /* 0x0009e2000c101124 */
[----:B------:R-:W-:Y:S05]  /*2600*/  @P3 BRA `(.L_x_46) ;  /* 0x00000000000c3947 */ /* 0x000fea0003800000 */
[----:B--2---:R-:W3:Y:S02]  /*2610*/  LDG.E.U8 R157, desc[UR36][R162.64+0x8] ;  /* 0x00000824a29d7981 */ /* 0x004ee4000c1e1100 */
[----:B---3--:R-:W-:-:S05]  /*2620*/  PRMT R89, R157, 0x8880, RZ ;  /* 0x000088809d597816 */ /* 0x008fca00000000ff */
[----:B------:R-:W-:-:S07]  /*2630*/  IMAD R22, R89, R156, RZ ;  /* 0x0000009c59167224 */ /* 0x000fce00078e02ff */
.L_x_46:
[----:B------:R-:W-:Y:S05]  /*2640*/  BSYNC B1 ;  /* 0x0000000000017941 */ /* 0x000fea0003800000 */
.L_x_45:
[----:B---3--:R-:W-:Y:S01]  /*2650*/  @!P3 IMAD R89, R92, R155, R22 ;  /* 0x0000009b5c59b224 */ /* 0x008fe200078e0216 */
[----:B------:R-:W-:Y:S04]  /*2660*/  BSSY B1, `(.L_x_47) ;  /* 0x0000006000017945 */ /* 0x000fe80003800000 */
[----:B------:R3:W-:Y:S01]  /*2670*/  @!P3 STG.E.U8 desc[UR36][R160.64+0x8], R89 ;  /* 0x00000859a000b986 */ /* 0x0007e2000c101124 */
[----:B------:R-:W-:Y:S05]  /*2680*/  @P5 BRA `(.L_x_48) ;  /* 0x00000000000c5947 */ /* 0x000fea0003800000 */
[----:B--2---:R-:W3:Y:S02]  /*2690*/  LDG.E.U8 R157, desc[UR36][R162.64+0x9] ;  /* 0x00000924a29d7981 */ /* 0x004ee4000c1e1100 */
[----:B---3--:R-:W-:-:S05]  /*26a0*/  PRMT R89, R157, 0x8880, RZ ;  /* 0x000088809d597816 */ /* 0x008fca00000000ff */
[----:B------:R-:W-:-:S07]  /*26b0*/  IMAD R22, R89, R156, RZ ;  /* 0x0000009c59167224 */ /* 0x000fce00078e02ff */
.L_x_48:
[----:B------:R-:W-:Y:S05]  /*26c0*/  BSYNC B1 ;  /* 0x0000000000017941 */ /* 0x000fea0003800000 */
.L_x_47:
[----:B------:R-:W-:Y:S01]  /*26d0*/  @!P5 IMAD R93, R93, R155, R22 ;  /* 0x0000009b5d5dd224 */ /* 0x000fe200078e0216 */
[----:B------:R-:W-:Y:S04]  /*26e0*/  BSSY B1, `(.L_x_49) ;  /* 0x0000006000017945 */ /* 0x000fe80003800000 */
[----:B------:R0:W-:Y:S01]  /*26f0*/  @!P5 STG.E.U8 desc[UR36][R160.64+0x9], R93 ;  /* 0x0000095da000d986 */ /* 0x0001e2000c101124 */
[----:B------:R-:W-:Y:S05]  /*2700*/  @P2 BRA `(.L_x_50) ;  /* 0x00000000000c2947 */ /* 0x000fea0003800000 */
[----:B--2---:R-:W3:Y:S02]  /*2710*/  LDG.E.U8 R157, desc[UR36][R166.64+0x8] ;  /* 0x00000824a69d7981 */ /* 0x004ee4000c1e1100 */
[----:B---3--:R-:W-:-:S05]  /*2720*/  PRMT R89, R157, 0x8880, RZ ;  /* 0x000088809d597816 */ /* 0x008fca00000000ff */
[----:B------:R-:W-:-:S07]  /*2730*/  IMAD R22, R89, R156, RZ ;  /* 0x0000009c59167224 */ /* 0x000fce00078e02ff */
.L_x_50:
[----:B------:R-:W-:Y:S05]  /*2740*/  BSYNC B1 ;  /* 0x0000000000017941 */ /* 0x000fea0003800000 */
.L_x_49:
        /* <DEDUP_REMOVED lines=11> */
.L_x_52:
[----:B------:R-:W-:Y:S05]  /*2800*/  BSYNC B1 ;  /* 0x0000000000017941 */ /* 0x000fea0003800000 */
.L_x_51:
[----:B------:R-:W-:Y:S01]  /*2810*/  @!P4 IMAD R95, R95, R155, R22 ;  /* 0x0000009b5f5fc224 */ /* 0x000fe200078e0216 */
[----:B------:R-:W-:Y:S04]  /*2820*/  BSSY B1, `(.L_x_53) ;  /* 0x0000006000017945 */ /* 0x000fe80003800000 */
[----:B------:R0:W-:Y:S01]  /*2830*/  @!P4 STG.E.U8 desc[UR36][R8.64+0x9], R95 ;  /* 0x0000095f0800c986 */ /* 0x0001e2000c101124 */
[----:B------:R-:W-:Y:S05]  /*2840*/  @P3 BRA `(.L_x_54) ;  /* 0x00000000000c3947 */ /* 0x000fea0003800000 */
[----:B--2---:R-:W3:Y:S02]  /*2850*/  LDG.E.U8 R157, desc[UR36][R162.64+0x10] ;  /* 0x00001024a29d7981 */ /* 0x004ee4000c1e1100 */
[----:B---3--:R-:W-:-:S05]  /*2860*/  PRMT R89, R157, 0x8880, RZ ;  /* 0x000088809d597816 */ /* 0x008fca00000000ff */
[----:B------:R-:W-:-:S07]  /*2870*/  IMAD R22, R89, R156, RZ ;  /* 0x0000009c59167224 */ /* 0x000fce00078e02ff */
.L_x_54:
[----:B------:R-:W-:Y:S05]  /*2880*/  BSYNC B1 ;  /* 0x0000000000017941 */ /* 0x000fea0003800000 */
.L_x_53:
[----:B---3--:R-:W-:Y:S01]  /*2890*/  @!P3 IMAD R89, R96, R155, R22 ;  /* 0x0000009b6059b224 */ /* 0x008fe200078e0216 */
[----:B------:R-:W-:Y:S04]  /*28a0*/  BSSY B1, `(.L_x_55) ;  /* 0x0000006000017945 */ /* 0x000fe80003800000 */
[----:B------:R3:W-:Y:S01]  /*28b0*/  @!P3 STG.E.U8 desc[UR36][R160.64+0x10], R89 ;  /* 0x00001059a000b986 */ /* 0x0007e2000c101124 */
[----:B------:R-:W-:Y:S05]  /*28c0*/  @P5 BRA `(.L_x_56) ;  /* 0x00000000000c5947 */ /* 0x000fea0003800000 */
[----:B--2---:R-:W3:Y:S02]  /*28d0*/  LDG.E.U8 R157, desc[UR36][R162.64+0x11] ;  /* 0x00001124a29d7981 */ /* 0x004ee4000c1e1100 */
[----:B---3--:R-:W-:-:S05]  /*28e0*/  PRMT R89, R157, 0x8880, RZ ;  /* 0x000088809d597816 */ /* 0x008fca00000000ff */
[----:B------:R-:W-:-:S07]  /*28f0*/  IMAD R22, R89, R156, RZ ;  /* 0x0000009c59167224 */ /* 0x000fce00078e02ff */
.L_x_56:
[----:B------:R-:W-:Y:S05]  /*2900*/  BSYNC B1 ;  /* 0x0000000000017941 */ /* 0x000fea0003800000 */
.L_x_55:
[----:B------:R-:W-:Y:S01]  /*2910*/  @!P5 IMAD R97, R97, R155, R22 ;  /* 0x0000009b6161d224 */ /* 0x000fe200078e0216 */
[----:B------:R-:W-:Y:S04]  /*2920*/  BSSY B1, `(.L_x_57) ;  /* 0x0000006000017945 */ /* 0x000fe80003800000 */
[----:B------:R0:W-:Y:S01]  /*2930*/  @!P5 STG.E.U8 desc[UR36][R160.64+0x11], R97 ;  /* 0x00001161a000d986 */ /* 0x0001e2000c101124 */
[----:B------:R-:W-:Y:S05]  /*2940*/  @P2 BRA `(.L_x_58) ;  /* 0x00000000000c2947 */ /* 0x000fea0003800000 */
[----:B--2---:R-:W3:Y:S02]  /*2950*/  LDG.E.U8 R157, desc[UR36][R166.64+0x10] ;  /* 0x00001024a69d7981 */ /* 0x004ee4000c1e1100 */
[----:B---3--:R-:W-:-:S05]  /*2960*/  PRMT R89, R157, 0x8880, RZ ;  /* 0x000088809d597816 */ /* 0x008fca00000000ff */
[----:B------:R-:W-:-:S07]  /*2970*/  IMAD R22, R89, R156, RZ ;  /* 0x0000009c59167224 */ /* 0x000fce00078e02ff */
.L_x_58:
[----:B------:R-:W-:Y:S05]  /*2980*/  BSYNC B1 ;  /* 0x0000000000017941 */ /* 0x000fea0003800000 */
.L_x_57:
        /* <DEDUP_REMOVED lines=11> */
.L_x_60:
[----:B------:R-:W-:Y:S05]  /*2a40*/  BSYNC B1 ;  /* 0x0000000000017941 */ /* 0x000fea0003800000 */
.L_x_59:
[----:B------:R-:W-:Y:S01]  /*2a50*/  @!P4 IMAD R99, R99, R155, R22 ;  /* 0x0000009b6363c224 */ /* 0x000fe200078e0216 */
[----:B------:R-:W-:Y:S04]  /*2a60*/  BSSY B1, `(.L_x_61) ;  /* 0x0000006000017945 */ /* 0x000fe80003800000 */
[----:B------:R0:W-:Y:S01]  /*2a70*/  @!P4 STG.E.U8 desc[UR36][R8.64+0x11], R99 ;  /* 0x000011630800c986 */ /* 0x0001e2000c101124 */
[----:B------:R-:W-:Y:S05]  /*2a80*/  @P3 BRA `(.L_x_62) ;  /* 0x00000000000c3947 */ /* 0x000fea0003800000 */
[----:B--2---:R-:W3:Y:S02]  /*2a90*/  LDG.E.U8 R157, desc[UR36][R162.64+0x18] ;  /* 0x00001824a29d7981 */ /* 0x004ee4000c1e1100 */
[----:B---3--:R-:W-:-:S05]  /*2aa0*/  PRMT R89, R157, 0x8880, RZ ;  /* 0x000088809d597816 */ /* 0x008fca00000000ff */
[----:B------:R-:W-:-:S07]  /*2ab0*/  IMAD R22, R89, R156, RZ ;  /* 0x0000009c59167224 */ /* 0x000fce00078e02ff */
.L_x_62:
[----:B------:R-:W-:Y:S05]  /*2ac0*/  BSYNC B1 ;  /* 0x0000000000017941 */ /* 0x000fea0003800000 */
.L_x_61:
[----:B---3--:R-:W-:Y:S01]  /*2ad0*/  @!P3 IMAD R89, R100, R155, R22 ;  /* 0x0000009b6459b224 */ /* 0x008fe200078e0216 */
[----:B------:R-:W-:Y:S04]  /*2ae0*/  BSSY B1, `(.L_x_63) ;  /* 0x0000006000017945 */ /* 0x000fe80003800000 */
[----:B------:R3:W-:Y:S01]  /*2af0*/  @!P3 STG.E.U8 desc[UR36][R160.64+0x18], R89 ;  /* 0x00001859a000b986 */ /* 0x0007e2000c101124 */
[----:B------:R-:W-:Y:S05]  /*2b00*/  @P5 BRA `(.L_x_64) ;  /* 0x00000000000c5947 */ /* 0x000fea0003800000 */
[----:B--2---:R-:W3:Y:S02]  /*2b10*/  LDG.E.U8 R157, desc[UR36][R162.64+0x19] ;  /* 0x00001924a29d7981 */ /* 0x004ee4000c1e1100 */
[----:B---3--:R-:W-:-:S05]  /*2b20*/  PRMT R89, R157, 0x8880, RZ ;  /* 0x000088809d597816 */ /* 0x008fca00000000ff */
[----:B------:R-:W-:-:S07]  /*2b30*/  IMAD R22, R89, R156, RZ ;  /* 0x0000009c59167224 */ /* 0x000fce00078e02ff */
.L_x_64:
[----:B------:R-:W-:Y:S05]  /*2b40*/  BSYNC B1 ;  /* 0x0000000000017941 */ /* 0x000fea0003800000 */
.L_x_63:
[----:B------:R-:W-:Y:S01]  /*2b50*/  @!P5 IMAD R101, R101, R155, R22 ;  /* 0x0000009b6565d224 */ /* 0x000fe200078e0216 */
[----:B------:R-:W-:Y:S04]  /*2b60*/  BSSY B1, `(.L_x_65) ;  /* 0x0000006000017945 */ /* 0x000fe80003800000 */
[----:B------:R0:W-:Y:S01]  /*2b70*/  @!P5 STG.E.U8 desc[UR36][R160.64+0x19], R101 ;  /* 0x00001965a000d986 */ /* 0x0001e2000c101124 */
[----:B------:R-:W-:Y:S05]  /*2b80*/  @P2 BRA `(.L_x_66) ;  /* 0x00000000000c2947 */ /* 0x000fea0003800000 */
[----:B--2---:R-:W3:Y:S02]  /*2b90*/  LDG.E.U8 R157, desc[UR36][R166.64+0x18] ;  /* 0x00001824a69d7981 */ /* 0x004ee4000c1e1100 */
[----:B---3--:R-:W-:-:S05]  /*2ba0*/  PRMT R89, R157, 0x8880, RZ ;  /* 0x000088809d597816 */ /* 0x008fca00000000ff */
[----:B------:R-:W-:-:S07]  /*2bb0*/  IMAD R22, R89, R156, RZ ;  /* 0x0000009c59167224 */ /* 0x000fce00078e02ff */
.L_x_66:
[----:B------:R-:W-:Y:S05]  /*2bc0*/  BSYNC B1 ;  /* 0x0000000000017941 */ /* 0x000fea0003800000 */
.L_x_65:
        /* <DEDUP_REMOVED lines=11> */
.L_x_68:
[----:B------:R-:W-:Y:S05]  /*2c80*/  BSYNC B1 ;  /* 0x0000000000017941 */ /* 0x000fea0003800000 */
.L_x_67:
[----:B------:R-:W-:Y:S01]  /*2c90*/  @!P4 IMAD R103, R103, R155, R22 ;  /* 0x0000009b6767c224 */ /* 0x000fe200078e0216 */
[----:B------:R-:W-:Y:S04]  /*2ca0*/  BSSY B1, `(.L_x_69) ;  /* 0x0000006000017945 */ /* 0x000fe80003800000 */
[----:B------:R0:W-:Y:S01]  /*2cb0*/  @!P4 STG.E.U8 desc[UR36][R8.64+0x19], R103 ;  /* 0x000019670800c986 */ /* 0x0001e2000c101124 */
[----:B------:R-:W-:Y:S05]  /*2cc0*/  @P3 BRA `(.L_x_70) ;  /* 0x00000000000c3947 */ /* 0x000fea0003800000 */
[----:B--2---:R-:W3:Y:S02]  /*2cd0*/  LDG.E.U8 R157, desc[UR36][R162.64+0x20] ;  /* 0x00002024a29d7981 */ /* 0x004ee4000c1e1100 */
[----:B---3--:R-:W-:-:S05]  /*2ce0*/  PRMT R89, R157, 0x8880, RZ ;  /* 0x000088809d597816 */ /* 0x008fca00000000ff */
[----:B------:R-:W-:-:S07]  /*2cf0*/  IMAD R22, R89, R156, RZ ;  /* 0x0000009c59167224 */ /* 0x000fce00078e02ff */
.L_x_70:
[----:B------:R-:W-:Y:S05]  /*2d00*/  BSYNC B1 ;  /* 0x0000000000017941 */ /* 0x000fea0003800000 */
.L_x_69:
[----:B---3--:R-:W-:Y:S01]  /*2d10*/  @!P3 IMAD R89, R104, R155, R22 ;  /* 0x0000009b6859b224 */ /* 0x008fe200078e0216 */
[----:B------:R-:W-:Y:S04]  /*2d20*/  BSSY B1, `(.L_x_71) ;  /* 0x0000006000017945 */ /* 0x000fe80003800000 */
[----:B------:R3:W-:Y:S01]  /*2d30*/  @!P3 STG.E.U8 desc[UR36][R160.64+0x20], R89 ;  /* 0x00002059a000b986 */ /* 0x0007e2000c101124 */
[----:B------:R-:W-:Y:S05]  /*2d40*/  @P5 BRA `(.L_x_72) ;  /* 0x00000000000c5947 */ /* 0x000fea0003800000 */
[----:B--2---:R-:W3:Y:S02]  /*2d50*/  LDG.E.U8 R157, desc[UR36][R162.64+0x21] ;  /* 0x00002124a29d7981 */ /* 0x004ee4000c1e1100 */
[----:B---3--:R-:W-:-:S05]  /*2d60*/  PRMT R89, R157, 0x8880, RZ ;  /* 0x000088809d597816 */ /* 0x008fca00000000ff */
[----:B------:R-:W-:-:S07]  /*2d70*/  IMAD R22, R89, R156, RZ ;  /* 0x0000009c59167224 */ /* 0x000fce00078e02ff */
.L_x_72:
[----:B------:R-:W-:Y:S05]  /*2d80*/  BSYNC B1 ;  /* 0x0000000000017941 */ /* 0x000fea0003800000 */
.L_x_71:
[----:B------:R-:W-:Y:S01]  /*2d90*/  @!P5 IMAD R105, R105, R155, R22 ;  /* 0x0000009b6969d224 */ /* 0x000fe200078e0216 */
[----:B------:R-:W-:Y:S04]  /*2da0*/  BSSY B1, `(.L_x_73) ;  /* 0x0000006000017945 */ /* 0x000fe80003800000 */
[----:B------:R0:W-:Y:S01]  /*2db0*/  @!P5 STG.E.U8 desc[UR36][R160.64+0x21], R105 ;  /* 0x00002169a000d986 */ /* 0x0001e2000c101124 */
[----:B------:R-:W-:Y:S05]  /*2dc0*/  @P2 BRA `(.L_x_74) ;  /* 0x00000000000c2947 */ /* 0x000fea0003800000 */
[----:B--2---:R-:W3:Y:S02]  /*2dd0*/  LDG.E.U8 R157, desc[UR36][R166.64+0x20] ;  /* 0x00002024a69d7981 */ /* 0x004ee4000c1e1100 */
[----:B---3--:R-:W-:-:S05]  /*2de0*/  PRMT R89, R157, 0x8880, RZ ;  /* 0x000088809d597816 */ /* 0x008fca00000000ff */
[----:B------:R-:W-:-:S07]  /*2df0*/  IMAD R22, R89, R156, RZ ;  /* 0x0000009c59167224 */ /* 0x000fce00078e02ff */
.L_x_74:
[----:B------:R-:W-:Y:S05]  /*2e00*/  BSYNC B1 ;  /* 0x0000000000017941 */ /* 0x000fea0003800000 */
.L_x_73:
        /* <DEDUP_REMOVED lines=11> */
.L_x_76:
[----:B------:R-:W-:Y:S05]  /*2ec0*/  BSYNC B1 ;  /* 0x0000000000017941 */ /* 0x000fea0003800000 */
.L_x_75:
[----:B------:R-:W-:Y:S01]  /*2ed0*/  @!P4 IMAD R107, R107, R155, R22 ;  /* 0x0000009b6b6bc224 */ /* 0x000fe200078e0216 */
[----:B------:R-:W-:Y:S04]  /*2ee0*/  BSSY B1, `(.L_x_77) ;  /* 0x0000006000017945 */ /* 0x000fe80003800000 */
[----:B------:R0:W-:Y:S01]  /*2ef0*/  @!P4 STG.E.U8 desc[UR36][R8.64+0x21], R107 ;  /* 0x0000216b0800c986 */ /* 0x0001e2000c101124 */
[----:B------:R-:W-:Y:S05]  /*2f00*/  @P3 BRA `(.L_x_78) ;  /* 0x00000000000c3947 */ /* 0x000fea0003800000 */
[----:B--2---:R-:W3:Y:S02]  /*2f10*/  LDG.E.U8 R157, desc[UR36][R162.64+0x28] ;  /* 0x00002824a29d7981 */ /* 0x004ee4000c1e1100 */
[----:B---3--:R-:W-:-:S05]  /*2f20*/  PRMT R89, R157, 0x8880, RZ ;  /* 0x000088809d597816 */ /* 0x008fca00000000ff */
[----:B------:R-:W-:-:S07]  /*2f30*/  IMAD R22, R89, R156, RZ ;  /* 0x0000009c59167224 */ /* 0x000fce00078e02ff */
.L_x_78:
[----:B------:R-:W-:Y:S05]  /*2f40*/  BSYNC B1 ;  /* 0x0000000000017941 */ /* 0x000fea0003800000 */
.L_x_77:
[----:B---3--:R-:W-:Y:S01]  /*2f50*/  @!P3 IMAD R89, R108, R155, R22 ;  /* 0x0000009b6c59b224 */ /* 0x008fe200078e0216 */
[----:B------:R-:W-:Y:S04]  /*2f60*/  BSSY B1, `(.L_x_79) ;  /* 0x0000006000017945 */ /* 0x000fe80003800000 */
[----:B------:R3:W-:Y:S01]  /*2f70*/  @!P3 STG.E.U8 desc[UR36][R160.64+0x28], R89 ;  /* 0x00002859a000b986 */ /* 0x0007e2000c101124 */
[----:B------:R-:W-:Y:S05]  /*2f80*/  @P5 BRA `(.L_x_80) ;  /* 0x00000000000c5947 */ /* 0x000fea0003800000 */
[----:B--2---:R-:W3:Y:S02]  /*2f90*/  LDG.E.U8 R157, desc[UR36][R162.64+0x29] ;  /* 0x00002924a29d7981 */ /* 0x004ee4000c1e1100 */
[----:B---3--:R-:W-:-:S05]  /*2fa0*/  PRMT R89, R157, 0x8880, RZ ;  /* 0x000088809d597816 */ /* 0x008fca00000000ff */
[----:B------:R-:W-:-:S07]  /*2fb0*/  IMAD R22, R89, R156, RZ ;  /* 0x0000009c59167224 */ /* 0x000fce00078e02ff */
.L_x_80:
[----:B------:R-:W-:Y:S05]  /*2fc0*/  BSYNC B1 ;  /* 0x0000000000017941 */ /* 0x000fea0003800000 */
.L_x_79:
[----:B------:R-:W-:Y:S01]  /*2fd0*/  @!P5 IMAD R109, R109, R155, R22 ;  /* 0x0000009b6d6dd224 */ /* 0x000fe200078e0216 */
[----:B------:R-:W-:Y:S04]  /*2fe0*/  BSSY B1, `(.L_x_81) ;  /* 0x0000006000017945 */ /* 0x000fe80003800000 */
[----:B------:R0:W-:Y:S01]  /*2ff0*/  @!P5 STG.E.U8 desc[UR36][R160.64+0x29], R109 ;  /* 0x0000296da000d986 */ /* 0x0001e2000c101124 */
[----:B------:R-:W-:Y:S05]  /*3000*/  @P2 BRA `(.L_x_82) ;  /* 0x00000000000c2947 */ /* 0x000fea0003800000 */
[----:B--2---:R-:W3:Y:S02]  /*3010*/  LDG.E.U8 R157, desc[UR36][R166.64+0x28] ;  /* 0x00002824a69d7981 */ /* 0x004ee4000c1e1100 */
[----:B---3--:R-:W-:-:S05]  /*3020*/  PRMT R89, R157, 0x8880, RZ ;  /* 0x000088809d597816 */ /* 0x008fca00000000ff */
[----:B------:R-:W-:-:S07]  /*3030*/  IMAD R22, R89, R156, RZ ;  /* 0x0000009c59167224 */ /* 0x000fce00078e02ff */
.L_x_82:
[----:B------:R-:W-:Y:S05]  /*3040*/  BSYNC B1 ;  /* 0x0000000000017941 */ /* 0x000fea0003800000 */
.L_x_81:
        /* <DEDUP_REMOVED lines=11> */
.L_x_84:
[----:B------:R-:W-:Y:S05]  /*3100*/  BSYNC B1 ;  /* 0x0000000000017941 */ /* 0x000fea0003800000 */
.L_x_83:
[----:B------:R-:W-:Y:S01]  /*3110*/  @!P4 IMAD R111, R111, R155, R22 ;  /* 0x0000009b6f6fc224 */ /* 0x000fe200078e0216 */
[----:B------:R-:W-:Y:S04]  /*3120*/  BSSY B1, `(.L_x_85) ;  /* 0x0000006000017945 */ /* 0x000fe80003800000 */
[----:B------:R0:W-:Y:S01]  /*3130*/  @!P4 STG.E.U8 desc[UR36][R8.64+0x29], R111 ;  /* 0x0000296f0800c986 */ /* 0x0001e2000c101124 */
[----:B------:R-:W-:Y:S05]  /*3140*/  @P3 BRA `(.L_x_86) ;  /* 0x00000000000c3947 */ /* 0x000fea0003800000 */
[----:B--2---:R-:W3:Y:S02]  /*3150*/  LDG.E.U8 R157, desc[UR36][R162.64+0x30] ;  /* 0x00003024a29d7981 */ /* 0x004ee4000c1e1100 */
[----:B---3--:R-:W-:-:S05]  /*3160*/  PRMT R89, R157, 0x8880, RZ ;  /* 0x000088809d597816 */ /* 0x008fca00000000ff */
[----:B------:R-:W-:-:S07]  /*3170*/  IMAD R22, R89, R156, RZ ;  /* 0x0000009c59167224 */ /* 0x000fce00078e02ff */
.L_x_86:
[----:B------:R-:W-:Y:S05]  /*3180*/  BSYNC B1 ;  /* 0x0000000000017941 */ /* 0x000fea0003800000 */
.L_x_85:
[----:B---3--:R-:W-:Y:S01]  /*3190*/  @!P3 IMAD R89, R112, R155, R22 ;  /* 0x0000009b7059b224 */ /* 0x008fe200078e0216 */
[----:B------:R-:W-:Y:S04]  /*31a0*/  BSSY B1, `(.L_x_87) ;  /* 0x0000006000017945 */ /* 0x000fe80003800000 */
[----:B------:R3:W-:Y:S01]  /*31b0*/  @!P3 STG.E.U8 desc[UR36][R160.64+0x30], R89 ;  /* 0x00003059a000b986 */ /* 0x0007e2000c101124 */
[----:B------:R-:W-:Y:S05]  /*31c0*/  @P5 BRA `(.L_x_88) ;  /* 0x00000000000c5947 */ /* 0x000fea0003800000 */
[----:B--2---:R-:W3:Y:S02]  /*31d0*/  LDG.E.U8 R157, desc[UR36][R162.64+0x31] ;  /* 0x00003124a29d7981 */ /* 0x004ee4000c1e1100 */
[----:B---3--:R-:W-:-:S05]  /*31e0*/  PRMT R89, R157, 0x8880, RZ ;  /* 0x000088809d597816 */ /* 0x008fca00000000ff */
[----:B------:R-:W-:-:S07]  /*31f0*/  IMAD R22, R89, R156, RZ ;  /* 0x0000009c59167224 */ /* 0x000fce00078e02ff */
.L_x_88:
[----:B------:R-:W-:Y:S05]  /*3200*/  BSYNC B1 ;  /* 0x0000000000017941 */ /* 0x000fea0003800000 */
.L_x_87:
[----:B------:R-:W-:Y:S01]  /*3210*/  @!P5 IMAD R113, R113, R155, R22 ;  /* 0x0000009b7171d224 */ /* 0x000fe200078e0216 */
[----:B------:R-:W-:Y:S04]  /*3220*/  BSSY B1, `(.L_x_89) ;  /* 0x0000006000017945 */ /* 0x000fe80003800000 */
[----:B------:R0:W-:Y:S01]  /*3230*/  @!P5 STG.E.U8 desc[UR36][R160.64+0x31], R113 ;  /* 0x00003171a000d986 */ /* 0x0001e2000c101124 */
[----:B------:R-:W-:Y:S05]  /*3240*/  @P2 BRA `(.L_x_90) ;  /* 0x00000000000c2947 */ /* 0x000fea0003800000 */
[----:B--2---:R-:W3:Y:S02]  /*3250*/  LDG.E.U8 R157, desc[UR36][R166.64+0x30] ;  /* 0x00003024a69d7981 */ /* 0x004ee4000c1e1100 */
[----:B---3--:R-:W-:-:S05]  /*3260*/  PRMT R89, R157, 0x8880, RZ ;  /* 0x000088809d597816 */ /* 0x008fca00000000ff */
[----:B------:R-:W-:-:S07]  /*3270*/  IMAD R22, R89, R156, RZ ;  /* 0x0000009c59167224 */ /* 0x000fce00078e02ff */
.L_x_90:
[----:B------:R-:W-:Y:S05]  /*3280*/  BSYNC B1 ;  /* 0x0000000000017941 */ /* 0x000fea0003800000 */
.L_x_89:
        /* <DEDUP_REMOVED lines=11> */
.L_x_92:
[----:B------:R-:W-:Y:S05]  /*3340*/  BSYNC B1 ;  /* 0x0000000000017941 */ /* 0x000fea0003800000 */
.L_x_91:
[----:B------:R-:W-:Y:S01]  /*3350*/  @!P4 IMAD R115, R115, R155, R22 ;  /* 0x0000009b7373c224 */ /* 0x000fe200078e0216 */
[----:B------:R-:W-:Y:S04]  /*3360*/  BSSY B1, `(.L_x_93) ;  /* 0x0000006000017945 */ /* 0x000fe80003800000 */
[----:B------:R0:W-:Y:S01]  /*3370*/  @!P4 STG.E.U8 desc[UR36][R8.64+0x31], R115 ;  /* 0x000031730800c986 */ /* 0x0001e2000c101124 */
[----:B------:R-:W-:Y:S05]  /*3380*/  @P3 BRA `(.L_x_94) ;  /* 0x00000000000c3947 */ /* 0x000fea0003800000 */
[----:B--2---:R-:W3:Y:S02]  /*3390*/  LDG.E.U8 R157, desc[UR36][R162.64+0x38] ;  /* 0x00003824a29d7981 */ /* 0x004ee4000c1e1100 */
[----:B---3--:R-:W-:-:S05]  /*33a0*/  PRMT R89, R157, 0x8880, RZ ;  /* 0x000088809d597816 */ /* 0x008fca00000000ff */
[----:B------:R-:W-:-:S07]  /*33b0*/  IMAD R22, R89, R156, RZ ;  /* 0x0000009c59167224 */ /* 0x000fce00078e02ff */
.L_x_94:
[----:B------:R-:W-:Y:S05]  /*33c0*/  BSYNC B1 ;  /* 0x0000000000017941 */ /* 0x000fea0003800000 */
.L_x_93:
[----:B---3--:R-:W-:Y:S01]  /*33d0*/  @!P3 IMAD R89, R116, R155, R22 ;  /* 0x0000009b7459b224 */ /* 0x008fe200078e0216 */
[----:B------:R-:W-:Y:S04]  /*33e0*/  BSSY B1, `(.L_x_95) ;  /* 0x0000006000017945 */ /* 0x000fe80003800000 */
[----:B------:R3:W-:Y:S01]  /*33f0*/  @!P3 STG.E.U8 desc[UR36][R160.64+0x38], R89 ;  /* 0x00003859a000b986 */ /* 0x0007e2000c101124 */
[----:B------:R-:W-:Y:S05]  /*3400*/  @P5 BRA `(.L_x_96) ;  /* 0x00000000000c5947 */ /* 0x000fea0003800000 */
[----:B--2---:R-:W3:Y:S02]  /*3410*/  LDG.E.U8 R157, desc[UR36][R162.64+0x39] ;  /* 0x00003924a29d7981 */ /* 0x004ee4000c1e1100 */
[----:B---3--:R-:W-:-:S05]  /*3420*/  PRMT R89, R157, 0x8880, RZ ;  /* 0x000088809d597816 */ /* 0x008fca00000000ff */
[----:B------:R-:W-:-:S07]  /*3430*/  IMAD R22, R89, R156, RZ ;  /* 0x0000009c59167224 */ /* 0x000fce00078e02ff */
.L_x_96:
[----:B------:R-:W-:Y:S05]  /*3440*/  BSYNC B1 ;  /* 0x0000000000017941 */ /* 0x000fea0003800000 */
.L_x_95:
[----:B------:R-:W-:Y:S01]  /*3450*/  @!P5 IMAD R117, R117, R155, R22 ;  /* 0x0000009b7575d224 */ /* 0x000fe200078e0216 */
[----:B------:R-:W-:Y:S04]  /*3460*/  BSSY B1, `(.L_x_97) ;  /* 0x0000006000017945 */ /* 0x000fe80003800000 */
[----:B------:R0:W-:Y:S01]  /*3470*/  @!P5 STG.E.U8 desc[UR36][R160.64+0x39], R117 ;  /* 0x00003975a000d986 */ /* 0x0001e2000c101124 */
[----:B------:R-:W-:Y:S05]  /*3480*/  @P2 BRA `(.L_x_98) ;  /* 0x00000000000c2947 */ /* 0x000fea0003800000 */
[----:B--2---:R-:W3:Y:S02]  /*3490*/  LDG.E.U8 R157, desc[UR36][R166.64+0x38] ;  /* 0x00003824a69d7981 */ /* 0x004ee4000c1e1100 */
[----:B---3--:R-:W-:-:S05]  /*34a0*/  PRMT R89, R157, 0x8880, RZ ;  /* 0x000088809d597816 */ /* 0x008fca00000000ff */
[----:B------:R-:W-:-:S07]  /*34b0*/  IMAD R22, R89, R156, RZ ;  /* 0x0000009c59167224 */ /* 0x000fce00078e02ff */
.L_x_98:
[----:B------:R-:W-:Y:S05]  /*34c0*/  BSYNC B1 ;  /* 0x0000000000017941 */ /* 0x000fea0003800000 */
.L_x_97:
        /* <DEDUP_REMOVED lines=11> */
.L_x_100:
[----:B------:R-:W-:Y:S05]  /*3580*/  BSYNC B1 ;  /* 0x0000000000017941 */ /* 0x000fea0003800000 */
.L_x_99:
[----:B------:R-:W-:Y:S01]  /*3590*/  @!P4 IMAD R119, R119, R155, R22 ;  /* 0x0000009b7777c224 */ /* 0x000fe200078e0216 */
[----:B------:R-:W-:Y:S04]  /*35a0*/  BSSY B1, `(.L_x_101) ;  /* 0x0000006000017945 */ /* 0x000fe80003800000 */
[----:B------:R0:W-:Y:S01]  /*35b0*/  @!P4 STG.E.U8 desc[UR36][R8.64+0x39], R119 ;  /* 0x000039770800c986 */ /* 0x0001e2000c101124 */
[----:B------:R-:W-:Y:S05]  /*35c0*/  @P3 BRA `(.L_x_102) ;  /* 0x00000000000c3947 */ /* 0x000fea0003800000 */
[----:B--2---:R-:W3:Y:S02]  /*35d0*/  LDG.E.U8 R157, desc[UR36][R162.64+0x40] ;  /* 0x00004024a29d7981 */ /* 0x004ee4000c1e1100 */
[----:B---3--:R-:W-:-:S05]  /*35e0*/  PRMT R89, R157, 0x8880, RZ ;  /* 0x000088809d597816 */ /* 0x008fca00000000ff */
[----:B------:R-:W-:-:S07]  /*35f0*/  IMAD R22, R89, R156, RZ ;  /* 0x0000009c59167224 */ /* 0x000fce00078e02ff */
.L_x_102:
[----:B------:R-:W-:Y:S05]  /*3600*/  BSYNC B1 ;  /* 0x0000000000017941 */ /* 0x000fea0003800000 */
.L_x_101:
[----:B---3--:R-:W-:Y:S01]  /*3610*/  @!P3 IMAD R89, R120, R155, R22 ;  /* 0x0000009b7859b224 */ /* 0x008fe200078e0216 */
[----:B------:R-:W-:Y:S04]  /*3620*/  BSSY B1, `(.L_x_103) ;  /* 0x0000006000017945 */ /* 0x000fe80003800000 */
[----:B------:R3:W-:Y:S01]  /*3630*/  @!P3 STG.E.U8 desc[UR36][R160.64+0x40], R89 ;  /* 0x00004059a000b986 */ /* 0x0007e2000c101124 */
[----:B------:R-:W-:Y:S05]  /*3640*/  @P5 BRA `(.L_x_104) ;  /* 0x00000000000c5947 */ /* 0x000fea0003800000 */
[----:B--2---:R-:W3:Y:S02]  /*3650*/  LDG.E.U8 R157, desc[UR36][R162.64+0x41] ;  /* 0x00004124a29d7981 */ /* 0x004ee4000c1e1100 */
[----:B---3--:R-:W-:-:S05]  /*3660*/  PRMT R89, R157, 0x8880, RZ ;  /* 0x000088809d597816 */ /* 0x008fca00000000ff */
[----:B------:R-:W-:-:S07]  /*3670*/  IMAD R22, R89, R156, RZ ;  /* 0x0000009c59167224 */ /* 0x000fce00078e02ff */
.L_x_104:
[----:B------:R-:W-:Y:S05]  /*3680*/  BSYNC B1 ;  /* 0x0000000000017941 */ /* 0x000fea0003800000 */
.L_x_103:
[----:B------:R-:W-:Y:S01]  /*3690*/  @!P5 IMAD R121, R121, R155, R22 ;  /* 0x0000009b7979d224 */ /* 0x000fe200078e0216 */
[----:B------:R-:W-:Y:S04]  /*36a0*/  BSSY B1, `(.L_x_105) ;  /* 0x0000006000017945 */ /* 0x000fe80003800000 */
[----:B------:R0:W-:Y:S01]  /*36b0*/  @!P5 STG.E.U8 desc[UR36][R160.64+0x41], R121 ;  /* 0x00004179a000d986 */ /* 0x0001e2000c101124 */
[----:B------:R-:W-:Y:S05]  /*36c0*/  @P2 BRA `(.L_x_106) ;  /* 0x00000000000c2947 */ /* 0x000fea0003800000 */
[----:B--2---:R-:W3:Y:S02]  /*36d0*/  LDG.E.U8 R157, desc[UR36][R166.64+0x40] ;  /* 0x00004024a69d7981 */ /* 0x004ee4000c1e1100 */
[----:B---3--:R-:W-:-:S05]  /*36e0*/  PRMT R89, R157, 0x8880, RZ ;  /* 0x000088809d597816 */ /* 0x008fca00000000ff */
[----:B------:R-:W-:-:S07]  /*36f0*/  IMAD R22, R89, R156, RZ ;  /* 0x0000009c59167224 */ /* 0x000fce00078e02ff */
.L_x_106:
[----:B------:R-:W-:Y:S05]  /*3700*/  BSYNC B1 ;  /* 0x0000000000017941 */ /* 0x000fea0003800000 */
.L_x_105:
        /* <DEDUP_REMOVED lines=11> */
.L_x_108:
[----:B------:R-:W-:Y:S05]  /*37c0*/  BSYNC B1 ;  /* 0x0000000000017941 */ /* 0x000fea0003800000 */
.L_x_107:
[----:B------:R-:W-:Y:S01]  /*37d0*/  @!P4 IMAD R123, R123, R155, R22 ;  /* 0x0000009b7b7bc224 */ /* 0x000fe200078e0216 */
[----:B------:R-:W-:Y:S04]  /*37e0*/  BSSY B1, `(.L_x_109) ;  /* 0x0000006000017945 */ /* 0x000fe80003800000 */
[----:B------:R0:W-:Y:S01]  /*37f0*/  @!P4 STG.E.U8 desc[UR36][R8.64+0x41], R123 ;  /* 0x0000417b0800c986 */ /* 0x0001e2000c101124 */
[----:B------:R-:W-:Y:S05]  /*3800*/  @P3 BRA `(.L_x_110) ;  /* 0x00000000000c3947 */ /* 0x000fea0003800000 */
[----:B--2---:R-:W3:Y:S02]  /*3810*/  LDG.E.U8 R157, desc[UR36][R162.64+0x48] ;  /* 0x00004824a29d7981 */ /* 0x004ee4000c1e1100 */
[----:B---3--:R-:W-:-:S05]  /*3820*/  PRMT R89, R157, 0x8880, RZ ;  /* 0x000088809d597816 */ /* 0x008fca00000000ff */
[----:B------:R-:W-:-:S07]  /*3830*/  IMAD R22, R89, R156, RZ ;  /* 0x0000009c59167224 */ /* 0x000fce00078e02ff */
.L_x_110:
[----:B------:R-:W-:Y:S05]  /*3840*/  BSYNC B1 ;  /* 0x0000000000017941 */ /* 0x000fea0003800000 */
.L_x_109:
[----:B---3--:R-:W-:Y:S01]  /*3850*/  @!P3 IMAD R89, R124, R155, R22 ;  /* 0x0000009b7c59b224 */ /* 0x008fe200078e0216 */
[----:B------:R-:W-:Y:S04]  /*3860*/  BSSY B1, `(.L_x_111) ;  /* 0x0000006000017945 */ /* 0x000fe80003800000 */
[----:B------:R3:W-:Y:S01]  /*3870*/  @!P3 STG.E.U8 desc[UR36][R160.64+0x48], R89 ;  /* 0x00004859a000b986 */ /* 0x0007e2000c101124 */
[----:B------:R-:W-:Y:S05]  /*3880*/  @P5 BRA `(.L_x_112) ;  /* 0x00000000000c5947 */ /* 0x000fea0003800000 */
[----:B--2---:R-:W3:Y:S02]  /*3890*/  LDG.E.U8 R157, desc[UR36][R162.64+0x49] ;  /* 0x00004924a29d7981 */ /* 0x004ee4000c1e1100 */
[----:B---3--:R-:W-:-:S05]  /*38a0*/  PRMT R89, R157, 0x8880, RZ ;  /* 0x000088809d597816 */ /* 0x008fca00000000ff */
[----:B------:R-:W-:-:S07]  /*38b0*/  IMAD R22, R89, R156, RZ ;  /* 0x0000009c59167224 */ /* 0x000fce00078e02ff */
.L_x_112:
[----:B------:R-:W-:Y:S05]  /*38c0*/  BSYNC B1 ;  /* 0x0000000000017941 */ /* 0x000fea0003800000 */
.L_x_111:
[----:B------:R-:W-:Y:S01]  /*38d0*/  @!P5 IMAD R125, R125, R155, R22 ;  /* 0x0000009b7d7dd224 */ /* 0x000fe200078e0216 */
[----:B------:R-:W-:Y:S04]  /*38e0*/  BSSY B1, `(.L_x_113) ;  /* 0x0000006000017945 */ /* 0x000fe80003800000 */
[----:B------:R0:W-:Y:S01]  /*38f0*/  @!P5 STG.E.U8 desc[UR36][R160.64+0x49], R125 ;  /* 0x0000497da000d986 */ /* 0x0001e2000c101124 */
[----:B------:R-:W-:Y:S05]  /*3900*/  @P2 BRA `(.L_x_114) ;  /* 0x00000000000c2947 */ /* 0x000fea0003800000 */
[----:B--2---:R-:W3:Y:S02]  /*3910*/  LDG.E.U8 R157, desc[UR36][R166.64+0x48] ;  /* 0x00004824a69d7981 */ /* 0x004ee4000c1e1100 */
[----:B---3--:R-:W-:-:S05]  /*3920*/  PRMT R89, R157, 0x8880, RZ ;  /* 0x000088809d597816 */ /* 0x008fca00000000ff */
[----:B------:R-:W-:-:S07]  /*3930*/  IMAD R22, R89, R156, RZ ;  /* 0x0000009c59167224 */ /* 0x000fce00078e02ff */
.L_x_114:
[----:B------:R-:W-:Y:S05]  /*3940*/  BSYNC B1 ;  /* 0x0000000000017941 */ /* 0x000fea0003800000 */
.L_x_113:
        /* <DEDUP_REMOVED lines=11> */
.L_x_116:
[----:B------:R-:W-:Y:S05]  /*3a00*/  BSYNC B1 ;  /* 0x0000000000017941 */ /* 0x000fea0003800000 */
.L_x_115:
[----:B------:R-:W-:Y:S01]  /*3a10*/  @!P4 IMAD R127, R127, R155, R22 ;  /* 0x0000009b7f7fc224 */ /* 0x000fe200078e0216 */
[----:B------:R-:W-:Y:S04]  /*3a20*/  BSSY B1, `(.L_x_117) ;  /* 0x0000006000017945 */ /* 0x000fe80003800000 */
[----:B------:R0:W-:Y:S01]  /*3a30*/  @!P4 STG.E.U8 desc[UR36][R8.64+0x49], R127 ;  /* 0x0000497f0800c986 */ /* 0x0001e2000c101124 */
[----:B------:R-:W-:Y:S05]  /*3a40*/  @P3 BRA `(.L_x_118) ;  /* 0x00000000000c3947 */ /* 0x000fea0003800000 */
[----:B--2---:R-:W3:Y:S02]  /*3a50*/  LDG.E.U8 R157, desc[UR36][R162.64+0x50] ;  /* 0x00005024a29d7981 */ /* 0x004ee4000c1e1100 */
[----:B---3--:R-:W-:-:S05]  /*3a60*/  PRMT R89, R157, 0x8880, RZ ;  /* 0x000088809d597816 */ /* 0x008fca00000000ff */
[----:B------:R-:W-:-:S07]  /*3a70*/  IMAD R22, R89, R156, RZ ;  /* 0x0000009c59167224 */ /* 0x000fce00078e02ff */
.L_x_118:
[----:B------:R-:W-:Y:S05]  /*3a80*/  BSYNC B1 ;  /* 0x0000000000017941 */ /* 0x000fea0003800000 */
.L_x_117:
[----:B---3--:R-:W-:Y:S01]  /*3a90*/  @!P3 IMAD R89, R128, R155, R22 ;  /* 0x0000009b8059b224 */ /* 0x008fe200078e0216 */
[----:B------:R-:W-:Y:S04]  /*3aa0*/  BSSY B1, `(.L_x_119) ;  /* 0x0000006000017945 */ /* 0x000fe80003800000 */
[----:B------:R3:W-:Y:S01]  /*3ab0*/  @!P3 STG.E.U8 desc[UR36][R160.64+0x50], R89 ;  /* 0x00005059a000b986 */ /* 0x0007e2000c101124 */
[----:B------:R-:W-:Y:S05]  /*3ac0*/  @P5 BRA `(.L_x_120) ;  /* 0x00000000000c5947 */ /* 0x000fea0003800000 */
[----:B--2---:R-:W3:Y:S02]  /*3ad0*/  LDG.E.U8 R157, desc[UR36][R162.64+0x51] ;  /* 0x00005124a29d7981 */ /* 0x004ee4000c1e1100 */
[----:B---3--:R-:W-:-:S05]  /*3ae0*/  PRMT R89, R157, 0x8880, RZ ;  /* 0x000088809d597816 */ /* 0x008fca00000000ff */
[----:B------:R-:W-:-:S07]  /*3af0*/  IMAD R22, R89, R156, RZ ;  /* 0x0000009c59167224 */ /* 0x000fce00078e02ff */
.L_x_120:
[----:B------:R-:W-:Y:S05]  /*3b00*/  BSYNC B1 ;  /* 0x0000000000017941 */ /* 0x000fea0003800000 */
.L_x_119:
[----:B------:R-:W-:Y:S01]  /*3b10*/  @!P5 IMAD R129, R129, R155, R22 ;  /* 0x0000009b8181d224 */ /* 0x000fe200078e0216 */
[----:B------:R-:W-:Y:S04]  /*3b20*/  BSSY B1, `(.L_x_121) ;  /* 0x0000006000017945 */ /* 0x000fe80003800000 */
[----:B------:R0:W-:Y:S01]  /*3b30*/  @!P5 STG.E.U8 desc[UR36][R160.64+0x51], R129 ;  /* 0x00005181a000d986 */ /* 0x0001e2000c101124 */
[----:B------:R-:W-:Y:S05]  /*3b40*/  @P2 BRA `(.L_x_122) ;  /* 0x00000000000c2947 */ /* 0x000fea0003800000 */
[----:B--2---:R-:W3:Y:S02]  /*3b50*/  LDG.E.U8 R157, desc[UR36][R166.64+0x50] ;  /* 0x00005024a69d7981 */ /* 0x004ee4000c1e1100 */
[----:B---3--:R-:W-:-:S05]  /*3b60*/  PRMT R89, R157, 0x8880, RZ ;  /* 0x000088809d597816 */ /* 0x008fca00000000ff */
[----:B------:R-:W-:-:S07]  /*3b70*/  IMAD R22, R89, R156, RZ ;  /* 0x0000009c59167224 */ /* 0x000fce00078e02ff */
.L_x_122:
[----:B------:R-:W-:Y:S05]  /*3b80*/  BSYNC B1 ;  /* 0x0000000000017941 */ /* 0x000fea0003800000 */
.L_x_121:
        /* <DEDUP_REMOVED lines=11> */
.L_x_124:
[----:B------:R-:W-:Y:S05]  /*3c40*/  BSYNC B1 ;  /* 0x0000000000017941 */ /* 0x000fea0003800000 */
.L_x_123:
[----:B------:R-:W-:Y:S01]  /*3c50*/  @!P4 IMAD R131, R131, R155, R22 ;  /* 0x0000009b8383c224 */ /* 0x000fe200078e0216 */
[----:B------:R-:W-:Y:S04]  /*3c60*/  BSSY B1, `(.L_x_125) ;  /* 0x0000006000017945 */ /* 0x000fe80003800000 */
[----:B------:R0:W-:Y:S01]  /*3c70*/  @!P4 STG.E.U8 desc[UR36][R8.64+0x51], R131 ;  /* 0x000051830800c986 */ /* 0x0001e2000c101124 */
[----:B------:R-:W-:Y:S05]  /*3c80*/  @P3 BRA `(.L_x_126) ;  /* 0x00000000000c3947 */ /* 0x000fea0003800000 */
[----:B--2---:R-:W3:Y:S02]  /*3c90*/  LDG.E.U8 R157, desc[UR36][R162.64+0x58] ;  /* 0x00005824a29d7981 */ /* 0x004ee4000c1e1100 */
[----:B---3--:R-:W-:-:S05]  /*3ca0*/  PRMT R89, R157, 0x8880, RZ ;  /* 0x000088809d597816 */ /* 0x008fca00000000ff */
[----:B------:R-:W-:-:S07]  /*3cb0*/  IMAD R22, R89, R156, RZ ;  /* 0x0000009c59167224 */ /* 0x000fce00078e02ff */
.L_x_126:
[----:B------:R-:W-:Y:S05]  /*3cc0*/  BSYNC B1 ;  /* 0x0000000000017941 */ /* 0x000fea0003800000 */
.L_x_125:
[----:B---3--:R-:W-:Y:S01]  /*3cd0*/  @!P3 IMAD R89, R132, R155, R22 ;  /* 0x0000009b8459b224 */ /* 0x008fe200078e0216 */
[----:B------:R-:W-:Y:S04]  /*3ce0*/  BSSY B1, `(.L_x_127) ;  /* 0x0000006000017945 */ /* 0x000fe80003800000 */
[----:B------:R3:W-:Y:S01]  /*3cf0*/  @!P3 STG.E.U8 desc[UR36][R160.64+0x58], R89 ;  /* 0x00005859a000b986 */ /* 0x0007e2000c101124 */
[----:B------:R-:W-:Y:S05]  /*3d00*/  @P5 BRA `(.L_x_128) ;  /* 0x00000000000c5947 */ /* 0x000fea0003800000 */
[----:B--2---:R-:W3:Y:S02]  /*3d10*/  LDG.E.U8 R157, desc[UR36][R162.64+0x59] ;  /* 0x00005924a29d7981 */ /* 0x004ee4000c1e1100 */
[----:B---3--:R-:W-:-:S05]  /*3d20*/  PRMT R89, R157, 0x8880, RZ ;  /* 0x000088809d597816 */ /* 0x008fca00000000ff */
[----:B------:R-:W-:-:S07]  /*3d30*/  IMAD R22, R89, R156, RZ ;  /* 0x0000009c59167224 */ /* 0x000fce00078e02ff */
.L_x_128:
[----:B------:R-:W-:Y:S05]  /*3d40*/  BSYNC B1 ;  /* 0x0000000000017941 */ /* 0x000fea0003800000 */
.L_x_127:
[----:B------:R-:W-:Y:S01]  /*3d50*/  @!P5 IMAD R133, R133, R155, R22 ;  /* 0x0000009b8585d224 */ /* 0x000fe200078e0216 */
[----:B------:R-:W-:Y:S04]  /*3d60*/  BSSY B1, `(.L_x_129) ;  /* 0x0000006000017945 */ /* 0x000fe80003800000 */
[----:B------:R0:W-:Y:S01]  /*3d70*/  @!P5 STG.E.U8 desc[UR36][R160.64+0x59], R133 ;  /* 0x00005985a000d986 */ /* 0x0001e2000c101124 */
[----:B------:R-:W-:Y:S05]  /*3d80*/  @P2 BRA `(.L_x_130) ;  /* 0x00000000000c2947 */ /* 0x000fea0003800000 */
[----:B--2---:R-:W3:Y:S02]  /*3d90*/  LDG.E.U8 R157, desc[UR36][R166.64+0x58] ;  /* 0x00005824a69d7981 */ /* 0x004ee4000c1e1100 */
[----:B---3--:R-:W-:-:S05]  /*3da0*/  PRMT R89, R157, 0x8880, RZ ;  /* 0x000088809d597816 */ /* 0x008fca00000000ff */
[----:B------:R-:W-:-:S07]  /*3db0*/  IMAD R22, R89, R156, RZ ;  /* 0x0000009c59167224 */ /* 0x000fce00078e02ff */
.L_x_130:
[----:B------:R-:W-:Y:S05]  /*3dc0*/  BSYNC B1 ;  /* 0x0000000000017941 */ /* 0x000fea0003800000 */
.L_x_129:
        /* <DEDUP_REMOVED lines=11> */
.L_x_132:
[----:B------:R-:W-:Y:S05]  /*3e80*/  BSYNC B1 ;  /* 0x0000000000017941 */ /* 0x000fea0003800000 */
.L_x_131:
[----:B------:R-:W-:Y:S01]  /*3e90*/  @!P4 IMAD R135, R135, R155, R22 ;  /* 0x0000009b8787c224 */ /* 0x000fe200078e0216 */
[----:B------:R-:W-:Y:S04]  /*3ea0*/  BSSY B1, `(.L_x_133) ;  /* 0x0000006000017945 */ /* 0x000fe80003800000 */
[----:B------:R0:W-:Y:S01]  /*3eb0*/  @!P4 STG.E.U8 desc[UR36][R8.64+0x59], R135 ;  /* 0x000059870800c986 */ /* 0x0001e2000c101124 */
[----:B------:R-:W-:Y:S05]  /*3ec0*/  @P3 BRA `(.L_x_134) ;  /* 0x00000000000c3947 */ /* 0x000fea0003800000 */
[----:B--2---:R-:W3:Y:S02]  /*3ed0*/  LDG.E.U8 R157, desc[UR36][R162.64+0x60] ;  /* 0x00006024a29d7981 */ /* 0x004ee4000c1e1100 */
[----:B---3--:R-:W-:-:S05]  /*3ee0*/  PRMT R89, R157, 0x8880, RZ ;  /* 0x000088809d597816 */ /* 0x008fca00000000ff */
[----:B------:R-:W-:-:S07]  /*3ef0*/  IMAD R22, R89, R156, RZ ;  /* 0x0000009c59167224 */ /* 0x000fce00078e02ff */
.L_x_134:
[----:B------:R-:W-:Y:S05]  /*3f00*/  BSYNC B1 ;  /* 0x0000000000017941 */ /* 0x000fea0003800000 */
.L_x_133:
[----:B---3--:R-:W-:Y:S01]  /*3f10*/  @!P3 IMAD R89, R136, R155, R22 ;  /* 0x0000009b8859b224 */ /* 0x008fe200078e0216 */
[----:B------:R-:W-:Y:S04]  /*3f20*/  BSSY B1, `(.L_x_135) ;  /* 0x0000006000017945 */ /* 0x000fe80003800000 */
[----:B------:R3:W-:Y:S01]  /*3f30*/  @!P3 STG.E.U8 desc[UR36][R160.64+0x60], R89 ;  /* 0x00006059a000b986 */ /* 0x0007e2000c101124 */
[----:B------:R-:W-:Y:S05]  /*3f40*/  @P5 BRA `(.L_x_136) ;  /* 0x00000000000c5947 */ /* 0x000fea0003800000 */
[----:B--2---:R-:W3:Y:S02]  /*3f50*/  LDG.E.U8 R157, desc[UR36][R162.64+0x61] ;  /* 0x00006124a29d7981 */ /* 0x004ee4000c1e1100 */
[----:B---3--:R-:W-:-:S05]  /*3f60*/  PRMT R89, R157, 0x8880, RZ ;  /* 0x000088809d597816 */ /* 0x008fca00000000ff */
[----:B------:R-:W-:-:S07]  /*3f70*/  IMAD R22, R89, R156, RZ ;  /* 0x0000009c59167224 */ /* 0x000fce00078e02ff */
.L_x_136:
[----:B------:R-:W-:Y:S05]  /*3f80*/  BSYNC B1 ;  /* 0x0000000000017941 */ /* 0x000fea0003800000 */
.L_x_135:
[----:B------:R-:W-:Y:S01]  /*3f90*/  @!P5 IMAD R137, R137, R155, R22 ;  /* 0x0000009b8989d224 */ /* 0x000fe200078e0216 */
[----:B------:R-:W-:Y:S04]  /*3fa0*/  BSSY B1, `(.L_x_137) ;  /* 0x0000006000017945 */ /* 0x000fe80003800000 */
[----:B------:R0:W-:Y:S01]  /*3fb0*/  @!P5 STG.E.U8 desc[UR36][R160.64+0x61], R137 ;  /* 0x00006189a000d986 */ /* 0x0001e2000c101124 */
[----:B------:R-:W-:Y:S05]  /*3fc0*/  @P2 BRA `(.L_x_138) ;  /* 0x00000000000c2947 */ /* 0x000fea0003800000 */
[----:B--2---:R-:W3:Y:S02]  /*3fd0*/  LDG.E.U8 R157, desc[UR36][R166.64+0x60] ;  /* 0x00006024a69d7981 */ /* 0x004ee4000c1e1100 */
[----:B---3--:R-:W-:-:S05]  /*3fe0*/  PRMT R89, R157, 0x8880, RZ ;  /* 0x000088809d597816 */ /* 0x008fca00000000ff */
[----:B------:R-:W-:-:S07]  /*3ff0*/  IMAD R22, R89, R156, RZ ;  /* 0x0000009c59167224 */ /* 0x000fce00078e02ff */
.L_x_138:
[----:B------:R-:W-:Y:S05]  /*4000*/  BSYNC B1 ;  /* 0x0000000000017941 */ /* 0x000fea0003800000 */
.L_x_137:
        /* <DEDUP_REMOVED lines=11> */
.L_x_140:
[----:B------:R-:W-:Y:S05]  /*40c0*/  BSYNC B1 ;  /* 0x0000000000017941 */ /* 0x000fea0003800000 */
.L_x_139:
[----:B------:R-:W-:Y:S01]  /*40d0*/  @!P4 IMAD R139, R139, R155, R22 ;  /* 0x0000009b8b8bc224 */ /* 0x000fe200078e0216 */
[----:B------:R-:W-:Y:S04]  /*40e0*/  BSSY B1, `(.L_x_141) ;  /* 0x0000006000017945 */ /* 0x000fe80003800000 */
[----:B------:R0:W-:Y:S01]  /*40f0*/  @!P4 STG.E.U8 desc[UR36][R8.64+0x61], R139 ;  /* 0x0000618b0800c986 */ /* 0x0001e2000c101124 */
[----:B------:R-:W-:Y:S05]  /*4100*/  @P3 BRA `(.L_x_142) ;  /* 0x00000000000c3947 */ /* 0x000fea0003800000 */
[----:B--2---:R-:W3:Y:S02]  /*4110*/  LDG.E.U8 R157, desc[UR36][R162.64+0x68] ;  /* 0x00006824a29d7981 */ /* 0x004ee4000c1e1100 */
[----:B---3--:R-:W-:-:S05]  /*4120*/  PRMT R89, R157, 0x8880, RZ ;  /* 0x000088809d597816 */ /* 0x008fca00000000ff */
[----:B------:R-:W-:-:S07]  /*4130*/  IMAD R22, R89, R156, RZ ;  /* 0x0000009c59167224 */ /* 0x000fce00078e02ff */
.L_x_142:
[----:B------:R-:W-:Y:S05]  /*4140*/  BSYNC B1 ;  /* 0x0000000000017941 */ /* 0x000fea0003800000 */
.L_x_141:
[----:B---3--:R-:W-:Y:S01]  /*4150*/  @!P3 IMAD R89, R140, R155, R22 ;  /* 0x0000009b8c59b224 */ /* 0x008fe200078e0216 */
[----:B------:R-:W-:Y:S04]  /*4160*/  BSSY B1, `(.L_x_143) ;  /* 0x0000006000017945 */ /* 0x000fe80003800000 */
[----:B------:R3:W-:Y:S01]  /*4170*/  @!P3 STG.E.U8 desc[UR36][R160.64+0x68], R89 ;  /* 0x00006859a000b986 */ /* 0x0007e2000c101124 */
[----:B------:R-:W-:Y:S05]  /*4180*/  @P5 BRA `(.L_x_144) ;  /* 0x00000000000c5947 */ /* 0x000fea0003800000 */
[----:B--2---:R-:W3:Y:S02]  /*4190*/  LDG.E.U8 R157, desc[UR36][R162.64+0x69] ;  /* 0x00006924a29d7981 */ /* 0x004ee4000c1e1100 */
[----:B---3--:R-:W-:-:S05]  /*41a0*/  PRMT R89, R157, 0x8880, RZ ;  /* 0x000088809d597816 */ /* 0x008fca00000000ff */
[----:B------:R-:W-:-:S07]  /*41b0*/  IMAD R22, R89, R156, RZ ;  /* 0x0000009c59167224 */ /* 0x000fce00078e02ff */
.L_x_144:
[----:B------:R-:W-:Y:S05]  /*41c0*/  BSYNC B1 ;  /* 0x0000000000017941 */ /* 0x000fea0003800000 */
.L_x_143:
[----:B------:R-:W-:Y:S01]  /*41d0*/  @!P5 IMAD R141, R141, R155, R22 ;  /* 0x0000009b8d8dd224 */ /* 0x000fe200078e0216 */
[----:B------:R-:W-:Y:S04]  /*41e0*/  BSSY B1, `(.L_x_145) ;  /* 0x0000006000017945 */ /* 0x000fe80003800000 */
[----:B------:R0:W-:Y:S01]  /*41f0*/  @!P5 STG.E.U8 desc[UR36][R160.64+0x69], R141 ;  /* 0x0000698da000d986 */ /* 0x0001e2000c101124 */
[----:B------:R-:W-:Y:S05]  /*4200*/  @P2 BRA `(.L_x_146) ;  /* 0x00000000000c2947 */ /* 0x000fea0003800000 */
[----:B--2---:R-:W3:Y:S02]  /*4210*/  LDG.E.U8 R157, desc[UR36][R166.64+0x68] ;  /* 0x00006824a69d7981 */ /* 0x004ee4000c1e1100 */
[----:B---3--:R-:W-:-:S05]  /*4220*/  PRMT R89, R157, 0x8880, RZ ;  /* 0x000088809d597816 */ /* 0x008fca00000000ff */
[----:B------:R-:W-:-:S07]  /*4230*/  IMAD R22, R89, R156, RZ ;  /* 0x0000009c59167224 */ /* 0x000fce00078e02ff */
.L_x_146:
[----:B------:R-:W-:Y:S05]  /*4240*/  BSYNC B1 ;  /* 0x0000000000017941 */ /* 0x000fea0003800000 */
.L_x_145:
        /* <DEDUP_REMOVED lines=11> */
.L_x_148:
[----:B------:R-:W-:Y:S05]  /*4300*/  BSYNC B1 ;  /* 0x0000000000017941 */ /* 0x000fea0003800000 */
.L_x_147:
[----:B------:R-:W-:Y:S01]  /*4310*/  @!P4 IMAD R143, R143, R155, R22 ;  /* 0x0000009b8f8fc224 */ /* 0x000fe200078e0216 */
[----:B------:R-:W-:Y:S04]  /*4320*/  BSSY B1, `(.L_x_149) ;  /* 0x0000006000017945 */ /* 0x000fe80003800000 */
[----:B------:R0:W-:Y:S01]  /*4330*/  @!P4 STG.E.U8 desc[UR36][R8.64+0x69], R143 ;  /* 0x0000698f0800c986 */ /* 0x0001e2000c101124 */
[----:B------:R-:W-:Y:S05]  /*4340*/  @P3 BRA `(.L_x_150) ;  /* 0x00000000000c3947 */ /* 0x000fea0003800000 */
[----:B--2---:R-:W3:Y:S02]  /*4350*/  LDG.E.U8 R157, desc[UR36][R162.64+0x70] ;  /* 0x00007024a29d7981 */ /* 0x004ee4000c1e1100 */
[----:B---3--:R-:W-:-:S05]  /*4360*/  PRMT R89, R157, 0x8880, RZ ;  /* 0x000088809d597816 */ /* 0x008fca00000000ff */
[----:B------:R-:W-:-:S07]  /*4370*/  IMAD R22, R89, R156, RZ ;  /* 0x0000009c59167224 */ /* 0x000fce00078e02ff */
.L_x_150:
[----:B------:R-:W-:Y:S05]  /*4380*/  BSYNC B1 ;  /* 0x0000000000017941 */ /* 0x000fea0003800000 */
.L_x_149:
[----:B---3--:R-:W-:Y:S01]  /*4390*/  @!P3 IMAD R89, R144, R155, R22 ;  /* 0x0000009b9059b224 */ /* 0x008fe200078e0216 */
[----:B------:R-:W-:Y:S04]  /*43a0*/  BSSY B1, `(.L_x_151) ;  /* 0x0000006000017945 */ /* 0x000fe80003800000 */
[----:B------:R3:W-:Y:S01]  /*43b0*/  @!P3 STG.E.U8 desc[UR36][R160.64+0x70], R89 ;  /* 0x00007059a000b986 */ /* 0x0007e2000c101124 */
[----:B------:R-:W-:Y:S05]  /*43c0*/  @P5 BRA `(.L_x_152) ;  /* 0x00000000000c5947 */ /* 0x000fea0003800000 */
[----:B--2---:R-:W3:Y:S02]  /*43d0*/  LDG.E.U8 R157, desc[UR36][R162.64+0x71] ;  /* 0x00007124a29d7981 */ /* 0x004ee4000c1e1100 */
[----:B---3--:R-:W-:-:S05]  /*43e0*/  PRMT R89, R157, 0x8880, RZ ;  /* 0x000088809d597816 */ /* 0x008fca00000000ff */
[----:B------:R-:W-:-:S07]  /*43f0*/  IMAD R22, R89, R156, RZ ;  /* 0x0000009c59167224 */ /* 0x000fce00078e02ff */
.L_x_152:
[----:B------:R-:W-:Y:S05]  /*4400*/  BSYNC B1 ;  /* 0x0000000000017941 */ /* 0x000fea0003800000 */
.L_x_151:
[----:B------:R-:W-:Y:S01]  /*4410*/  @!P5 IMAD R145, R145, R155, R22 ;  /* 0x0000009b9191d224 */ /* 0x000fe200078e0216 */
[----:B------:R-:W-:Y:S04]  /*4420*/  BSSY B1, `(.L_x_153) ;  /* 0x0000006000017945 */ /* 0x000fe80003800000 */
[----:B------:R0:W-:Y:S01]  /*4430*/  @!P5 STG.E.U8 desc[UR36][R160.64+0x71], R145 ;  /* 0x00007191a000d986 */ /* 0x0001e2000c101124 */
[----:B------:R-:W-:Y:S05]  /*4440*/  @P2 BRA `(.L_x_154) ;  /* 0x00000000000c2947 */ /* 0x000fea0003800000 */
[----:B--2---:R-:W3:Y:S02]  /*4450*/  LDG.E.U8 R157, desc[UR36][R166.64+0x70] ;  /* 0x00007024a69d7981 */ /* 0x004ee4000c1e1100 */
[----:B---3--:R-:W-:-:S05]  /*4460*/  PRMT R89, R157, 0x8880, RZ ;  /* 0x000088809d597816 */ /* 0x008fca00000000ff */
[----:B------:R-:W-:-:S07]  /*4470*/  IMAD R22, R89, R156, RZ ;  /* 0x0000009c59167224 */ /* 0x000fce00078e02ff */
.L_x_154:
[----:B------:R-:W-:Y:S05]  /*4480*/  BSYNC B1 ;  /* 0x0000000000017941 */ /* 0x000fea0003800000 */
.L_x_153:
[C---:B------:R-:W-:Y:S01]  /*4490*/  ISETP.LT.OR P4, PT, R3.reuse, 0x72, !P1 ;  /* 0x000000720300780c */ /* 0x040fe20004f81670 */
[----:B---3--:R-:W-:Y:S01]  /*44a0*/  @!P2 IMAD R89, R146, R155, R22 ;  /* 0x0000009b9259a224 */ /* 0x008fe200078e0216 */
[----:B------:R-:W-:Y:S01]  /*44b0*/  BSSY B1, `(.L_x_155) ;  /* 0x000000b000017945 */ /* 0x000fe20003800000 */
[----:B------:R-:W-:Y:S02]  /*44c0*/  ISETP.LT.OR P3, PT, R3, 0x79, !P0 ;  /* 0x000000790300780c */ /* 0x000fe40004761670 */
[----:B------:R-:W-:Y:S01]  /*44d0*/  IADD3 R153, P5, R153, 0x80, RZ ;  /* 0x0000008099997810 */ /* 0x000fe20007fbe0ff */
[----:B------:R3:W-:Y:S01]  /*44e0*/  @!P2 STG.E.U8 desc[UR36][R8.64+0x70], R89 ;  /* 0x000070590800a986 */ /* 0x0007e2000c101124 */
[C---:B------:R-:W-:Y:S02]  /*44f0*/  ISETP.LT.OR P2, PT, R3.reuse, 0x79, !P1 ;  /* 0x000000790300780c */ /* 0x040fe40004f41670 */
[C---:B------:R-:W-:Y:S02]  /*4500*/  ISETP.LT.OR P0, PT, R3.reuse, 0x7a, !P0 ;  /* 0x0000007a0300780c */ /* 0x040fe40004701670 */
[----:B------:R-:W-:-:S02]  /*4510*/  ISETP.LT.OR P1, PT, R3, 0x7a, !P1 ;  /* 0x0000007a0300780c */ /* 0x000fc40004f21670 */
[----:B------:R-:W-:Y:S11]  /*4520*/  @P4 BRA `(.L_x_156) ;  /* 0x00000000000c4947 */ /* 0x000ff60003800000 */
[----:B--2---:R-:W3:Y:S02]  /*4530*/  LDG.E.U8 R157, desc[UR36][R166.64+0x71] ;  /* 0x00007124a69d7981 */ /* 0x004ee4000c1e1100 */
[----:B---3--:R-:W-:-:S05]  /*4540*/  PRMT R89, R157, 0x8880, RZ ;  /* 0x000088809d597816 */ /* 0x008fca00000000ff */
[----:B------:R-:W-:-:S07]  /*4550*/  IMAD R22, R89, R156, RZ ;  /* 0x0000009c59167224 */ /* 0x000fce00078e02ff */
.L_x_156:
[----:B------:R-:W-:Y:S05]  /*4560*/  BSYNC B1 ;  /* 0x0000000000017941 */ /* 0x000fea0003800000 */
.L_x_155:
[----:B------:R-:W-:Y:S01]  /*4570*/  @!P4 IMAD R147, R147, R155, R22 ;  /* 0x0000009b9393c224 */ /* 0x000fe200078e0216 */
[----:B------:R-:W-:Y:S04]  /*4580*/  BSSY B1, `(.L_x_157) ;  /* 0x0000006000017945 */ /* 0x000fe80003800000 */
[----:B------:R0:W-:Y:S01]  /*4590*/  @!P4 STG.E.U8 desc[UR36][R8.64+0x71], R147 ;  /* 0x000071930800c986 */ /* 0x0001e2000c101124 */
[----:B------:R-:W-:Y:S05]  /*45a0*/  @P3 BRA `(.L_x_158) ;  /* 0x00000000000c3947 */ /* 0x000fea0003800000 */
[----:B--2---:R-:W3:Y:S02]  /*45b0*/  LDG.E.U8 R157, desc[UR36][R162.64+0x78] ;  /* 0x00007824a29d7981 */ /* 0x004ee4000c1e1100 */
[----:B---3--:R-:W-:-:S05]  /*45c0*/  PRMT R89, R157, 0x8880, RZ ;  /* 0x000088809d597816 */ /* 0x008fca00000000ff */
[----:B------:R-:W-:-:S07]  /*45d0*/  IMAD R22, R89, R156, RZ ;  /* 0x0000009c59167224 */ /* 0x000fce00078e02ff */
.L_x_158:
[----:B------:R-:W-:Y:S05]  /*45e0*/  BSYNC B1 ;  /* 0x0000000000017941 */ /* 0x000fea0003800000 */
.L_x_157:
[----:B---3--:R-:W-:Y:S01]  /*45f0*/  @!P3 IMAD R89, R148, R155, R22 ;  /* 0x0000009b9459b224 */ /* 0x008fe200078e0216 */
[----:B------:R-:W-:Y:S01]  /*4600*/  BSSY B1, `(.L_x_159) ;  /* 0x0000007000017945 */ /* 0x000fe20003800000 */
[----:B----4-:R-:W-:-:S03]  /*4610*/  IMAD.X R91, RZ, RZ, R5, P5 ;  /* 0x000000ffff5b7224 */ /* 0x010fc600028e0605 */
[----:B------:R3:W-:Y:S01]  /*4620*/  @!P3 STG.E.U8 desc[UR36][R160.64+0x78], R89 ;  /* 0x00007859a000b986 */ /* 0x0007e2000c101124 */
[----:B------:R-:W-:Y:S05]  /*4630*/  @P0 BRA `(.L_x_160) ;  /* 0x00000000000c0947 */ /* 0x000fea0003800000 */
[----:B--2---:R-:W2:Y:S02]  /*4640*/  LDG.E.U8 R157, desc[UR36][R162.64+0x79] ;  /* 0x00007924a29d7981 */ /* 0x004ea4000c1e1100 */
[----:B--2---:R-:W-:-:S05]  /*4650*/  PRMT R5, R157, 0x8880, RZ ;  /* 0x000088809d057816 */ /* 0x004fca00000000ff */
[----:B------:R-:W-:-:S07]  /*4660*/  IMAD R22, R5, R156, RZ ;  /* 0x0000009c05167224 */ /* 0x000fce00078e02ff */
.L_x_160:
[----:B------:R-:W-:Y:S05]  /*4670*/  BSYNC B1 ;  /* 0x0000000000017941 */ /* 0x000fea0003800000 */
.L_x_159:
[----:B------:R-:W-:Y:S01]  /*4680*/  @!P0 IMAD R149, R149, R155, R22 ;  /* 0x0000009b95958224 */ /* 0x000fe200078e0216 */
[----:B------:R-:W-:Y:S01]  /*4690*/  BSSY B1, `(.L_x_161) ;  /* 0x0000007000017945 */ /* 0x000fe20003800000 */
[----:B------:R-:W-:-:S03]  /*46a0*/  IMAD R4, R91, R158, RZ ;  /* 0x0000009e5b047224 */ /* 0x000fc600078e02ff */
[----:B------:R4:W-:Y:S01]  /*46b0*/  @!P0 STG.E.U8 desc[UR36][R160.64+0x79], R149 ;  /* 0x00007995a0008986 */ /* 0x0009e2000c101124 */
[----:B------:R-:W-:Y:S05]  /*46c0*/  @P2 BRA `(.L_x_162) ;  /* 0x00000000000c2947 */ /* 0x000fea0003800000 */
[----:B--2---:R-:W2:Y:S02]  /*46d0*/  LDG.E.U8 R157, desc[UR36][R166.64+0x78] ;  /* 0x00007824a69d7981 */ /* 0x004ea4000c1e1100 */
[----:B--2---:R-:W-:-:S05]  /*46e0*/  PRMT R5, R157, 0x8880, RZ ;  /* 0x000088809d057816 */ /* 0x004fca00000000ff */
[----:B------:R-:W-:-:S07]  /*46f0*/  IMAD R22, R5, R156, RZ ;  /* 0x0000009c05167224 */ /* 0x000fce00078e02ff */
.L_x_162:
[----:B------:R-:W-:Y:S05]  /*4700*/  BSYNC B1 ;  /* 0x0000000000017941 */ /* 0x000fea0003800000 */
.L_x_161:
[----:B------:R-:W-:Y:S01]  /*4710*/  @!P2 IMAD R5, R150, R155, R22 ;  /* 0x0000009b9605a224 */ /* 0x000fe200078e0216 */
[----:B------:R-:W-:Y:S01]  /*4720*/  BSSY B1, `(.L_x_163) ;  /* 0x0000009000017945 */ /* 0x000fe20003800000 */
[C---:B---3--:R-:W-:Y:S02]  /*4730*/  IMAD R89, R153.reuse, R159, R4 ;  /* 0x0000009f99597224 */ /* 0x048fe400078e0204 */
[CC--:B------:R-:W-:Y:S01]  /*4740*/  IMAD.WIDE.U32 R164, R153.reuse, R158.reuse, R164 ;  /* 0x0000009e99a47225 */ /* 0x0c0fe200078e00a4 */
[----:B------:R3:W-:Y:S03]  /*4750*/  @!P2 STG.E.U8 desc[UR36][R8.64+0x78], R5 ;  /* 0x000078050800a986 */ /* 0x0007e6000c101124 */
[----:B------:R-:W-:Y:S01]  /*4760*/  IMAD.WIDE.U32 R158, R153, R158, R20 ;  /* 0x0000009e999e7225 */ /* 0x000fe200078e0014 */
[----:B------:R-:W-:Y:S06]  /*4770*/  @P1 BRA `(.L_x_164) ;  /* 0x00000000000c1947 */ /* 0x000fec0003800000 */
[----:B--2---:R-:W3:Y:S02]  /*4780*/  LDG.E.U8 R157, desc[UR36][R166.64+0x79] ;  /* 0x00007924a69d7981 */ /* 0x004ee4000c1e1100 */
[----:B---3--:R-:W-:-:S05]  /*4790*/  PRMT R5, R157, 0x8880, RZ ;  /* 0x000088809d057816 */ /* 0x008fca00000000ff */
[----:B------:R-:W-:-:S07]  /*47a0*/  IMAD R22, R5, R156, RZ ;  /* 0x0000009c05167224 */ /* 0x000fce00078e02ff */
.L_x_164:
[----:B------:R-:W-:Y:S05]  /*47b0*/  BSYNC B1 ;  /* 0x0000000000017941 */ /* 0x000fea0003800000 */
.L_x_163:
[----:B------:R-:W-:Y:S01]  /*47c0*/  @!P1 IMAD R151, R151, R155, R22 ;  /* 0x0000009b97979224 */ /* 0x000fe200078e0216 */
[----:B------:R-:W-:Y:S01]  /*47d0*/  ISETP.GE.AND P2, PT, R0, 0x81, PT ;  /* 0x000000810000780c */ /* 0x000fe20003f46270 */
[----:B------:R-:W-:Y:S01]  /*47e0*/  BSSY B1, `(.L_x_165) ;  /* 0x000000c000017945 */ /* 0x000fe20003800000 */
[----:B------:R-:W-:Y:S02]  /*47f0*/  IADD3 R4, P5, R158, R12, RZ ;  /* 0x0000000c9e047210 */ /* 0x000fe40007fbe0ff */
[----:B------:R0:W-:Y:S01]  /*4800*/  @!P1 STG.E.U8 desc[UR36][R8.64+0x79], R151 ;  /* 0x0000799708009986 */ /* 0x0001e2000c101124 */
[----:B------:R-:W-:Y:S02]  /*4810*/  ISETP.LT.OR P1, PT, R3, 0x1, !P2 ;  /* 0x000000010300780c */ /* 0x000fe40005721670 */
[----:B---3--:R-:W-:Y:S02]  /*4820*/  IADD3.X R5, R13, R159, R89, P5, !PT ;  /* 0x0000009f0d057210 */ /* 0x008fe40002ffe459 */
[----:B------:R-:W-:-:S02]  /*4830*/  ISETP.GE.AND P0, PT, R0, 0x89, PT ;  /* 0x000000890000780c */ /* 0x000fc40003f06270 */
[----:B------:R-:W-:Y:S02]  /*4840*/  IADD3 R12, P4, P3, R14, R12, R164 ;  /* 0x0000000c0e0c7210 */ /* 0x000fe40007b9e0a4 */
[----:B------:R-:W-:-:S05]  /*4850*/  ISETP.LT.OR P5, PT, R3, 0x2, !P2 ;  /* 0x000000020300780c */ /* 0x000fca00057a1670 */
[----:B0-----:R-:W-:Y:S08]  /*4860*/  @P1 BRA `(.L_x_166) ;  /* 0x00000000000c1947 */ /* 0x001ff00003800000 */
[----:B--2---:R-:W2:Y:S02]  /*4870*/  LDG.E.U8 R157, desc[UR36][R4.64] ;  /* 0x00000024049d7981 */ /* 0x004ea4000c1e1100 */
[----:B--2---:R-:W-:-:S05]  /*4880*/  PRMT R9, R157, 0x8880, RZ ;  /* 0x000088809d097816 */ /* 0x004fca00000000ff */
[----:B------:R-:W-:-:S07]  /*4890*/  IMAD R22, R9, R156, RZ ;  /* 0x0000009c09167224 */ /* 0x000fce00078e02ff */
.L_x_166:
[----:B------:R-:W-:Y:S05]  /*48a0*/  BSYNC B1 ;  /* 0x0000000000017941 */ /* 0x000fea0003800000 */
.L_x_165:
[----:B------:R-:W-:Y:S01]  /*48b0*/  @!P1 IMAD R9, R24, R155, R22 ;  /* 0x0000009b18099224 */ /* 0x000fe200078e0216 */
[----:B------:R-:W-:Y:S01]  /*48c0*/  BSSY B1, `(.L_x_167) ;  /* 0x0000007000017945 */ /* 0x000fe20003800000 */
[----:B------:R-:W-:-:S03]  /*48d0*/  IMAD.IADD R164, R89, 0x1, R165 ;  /* 0x0000000159a47824 */ /* 0x000fc600078e02a5 */
[----:B------:R0:W-:Y:S01]  /*48e0*/  @!P1 STG.E.U8 desc[UR36][R6.64], R9 ;  /* 0x0000000906009986 */ /* 0x0001e2000c101124 */
[----:B------:R-:W-:Y:S05]  /*48f0*/  @P5 BRA `(.L_x_168) ;  /* 0x00000000000c5947 */ /* 0x000fea0003800000 */
[----:B--2---:R-:W0:Y:S02]  /*4900*/  LDG.E.U8 R157, desc[UR36][R4.64+0x1] ;  /* 0x00000124049d7981 */ /* 0x004e24000c1e1100 */
[----:B0-----:R-:W-:-:S05]  /*4910*/  PRMT R9, R157, 0x8880, RZ ;  /* 0x000088809d097816 */ /* 0x001fca00000000ff */
[----:B------:R-:W-:-:S07]  /*4920*/  IMAD R22, R9, R156, RZ ;  /* 0x0000009c09167224 */ /* 0x000fce00078e02ff */
.L_x_168:
[----:B------:R-:W-:Y:S05]  /*4930*/  BSYNC B1 ;  /* 0x0000000000017941 */ /* 0x000fea0003800000 */
.L_x_167:
[----:B------:R-:W-:Y:S01]  /*4940*/  ISETP.LT.OR P1, PT, R3, 0x1, !P0 ;  /* 0x000000010300780c */ /* 0x000fe20004721670 */
[----:B------:R-:W-:Y:S01]  /*4950*/  @!P5 IMAD R25, R25, R155, R22 ;  /* 0x0000009b1919d224 */ /* 0x000fe200078e0216 */
[----:B------:R-:W-:Y:S01]  /*4960*/  BSSY B1, `(.L_x_169) ;  /* 0x000000a000017945 */ /* 0x000fe20003800000 */
[----:B------:R-:W-:Y:S02]  /*4970*/  IADD3.X R13, R21, R13, R164, P4, P3 ;  /* 0x0000000d150d7210 */ /* 0x000fe400027e64a4 */
[C---:B------:R-:W-:Y:S01]  /*4980*/  ISETP.LT.OR P4, PT, R3.reuse, 0x2, !P0 ;  /* 0x000000020300780c */ /* 0x040fe20004781670 */
[----:B------:R3:W-:Y:S01]  /*4990*/  @!P5 STG.E.U8 desc[UR36][R6.64+0x1], R25 ;  /* 0x000001190600d986 */ /* 0x0007e2000c101124 */
[C---:B------:R-:W-:Y:S02]  /*49a0*/  ISETP.LT.OR P5, PT, R3.reuse, 0x9, !P2 ;  /* 0x000000090300780c */ /* 0x040fe400057a1670 */
[----:B------:R-:W-:-:S04]  /*49b0*/  ISETP.LT.OR P3, PT, R3, 0xa, !P2 ;  /* 0x0000000a0300780c */ /* 0x000fc80005761670 */
[----:B------:R-:W-:Y:S09]  /*49c0*/  @P1 BRA `(.L_x_170) ;  /* 0x00000000000c1947 */ /* 0x000ff20003800000 */
[----:B--2---:R-:W0:Y:S02]  /*49d0*/  LDG.E.U8 R157, desc[UR36][R12.64] ;  /* 0x000000240c9d7981 */ /* 0x004e24000c1e1100 */
[----:B0-----:R-:W-:-:S05]  /*49e0*/  PRMT R9, R157, 0x8880, RZ ;  /* 0x000088809d097816 */ /* 0x001fca00000000ff */
[----:B------:R-:W-:-:S07]  /*49f0*/  IMAD R22, R9, R156, RZ ;  /* 0x0000009c09167224 */ /* 0x000fce00078e02ff */
.L_x_170:
[----:B------:R-:W-:Y:S05]  /*4a00*/  BSYNC B1 ;  /* 0x0000000000017941 */ /* 0x000fea0003800000 */
.L_x_169:
[----:B0-----:R-:W-:Y:S01]  /*4a10*/  @!P1 IMAD R9, R26, R155, R22 ;  /* 0x0000009b1a099224 */ /* 0x001fe200078e0216 */
[----:B------:R-:W-:Y:S04]  /*4a20*/  BSSY B1, `(.L_x_171) ;  /* 0x0000006000017945 */ /* 0x000fe80003800000 */
[----:B------:R0:W-:Y:S01]  /*4a30*/  @!P1 STG.E.U8 desc[UR36][R10.64], R9 ;  /* 0x000000090a009986 */ /* 0x0001e2000c101124 */
[----:B------:R-:W-:Y:S05]  /*4a40*/  @P4 BRA `(.L_x_172) ;  /* 0x00000000000c4947 */ /* 0x000fea0003800000 */
[----:B--2---:R-:W0:Y:S02]  /*4a50*/  LDG.E.U8 R157, desc[UR36][R12.64+0x1] ;  /* 0x000001240c9d7981 */ /* 0x004e24000c1e1100 */
[----:B0-----:R-:W-:-:S05]  /*4a60*/  PRMT R9, R157, 0x8880, RZ ;  /* 0x000088809d097816 */ /* 0x001fca00000000ff */
[----:B------:R-:W-:-:S07]  /*4a70*/  IMAD R22, R9, R156, RZ ;  /* 0x0000009c09167224 */ /* 0x000fce00078e02ff */
.L_x_172:
[----:B------:R-:W-:Y:S05]  /*4a80*/  BSYNC B1 ;  /* 0x0000000000017941 */ /* 0x000fea0003800000 */
.L_x_171:
[----:B------:R-:W-:Y:S01]  /*4a90*/  @!P4 IMAD R27, R27, R155, R22 ;  /* 0x0000009b1b1bc224 */ /* 0x000fe200078e0216 */
[----:B------:R-:W-:Y:S04]  /*4aa0*/  BSSY B1, `(.L_x_173) ;  /* 0x0000006000017945 */ /* 0x000fe80003800000 */
[----:B------:R0:W-:Y:S01]  /*4ab0*/  @!P4 STG.E.U8 desc[UR36][R10.64+0x1], R27 ;  /* 0x0000011b0a00c986 */ /* 0x0001e2000c101124 */
[----:B------:R-:W-:Y:S05]  /*4ac0*/  @P5 BRA `(.L_x_174) ;  /* 0x00000000000c5947 */ /* 0x000fea0003800000 */
[----:B--2---:R-:W0:Y:S02]  /*4ad0*/  LDG.E.U8 R157, desc[UR36][R4.64+0x8] ;  /* 0x00000824049d7981 */ /* 0x004e24000c1e1100 */
[----:B0-----:R-:W-:-:S05]  /*4ae0*/  PRMT R9, R157, 0x8880, RZ ;  /* 0x000088809d097816 */ /* 0x001fca00000000ff */
[----:B------:R-:W-:-:S07]  /*4af0*/  IMAD R22, R9, R156, RZ ;  /* 0x0000009c09167224 */ /* 0x000fce00078e02ff */
.L_x_174:
[----:B------:R-:W-:Y:S05]  /*4b00*/  BSYNC B1 ;  /* 0x0000000000017941 */ /* 0x000fea0003800000 */
.L_x_173:
[----:B0-----:R-:W-:Y:S01]  /*4b10*/  @!P5 IMAD R9, R28, R155, R22 ;  /* 0x0000009b1c09d224 */ /* 0x001fe200078e0216 */
[----:B------:R-:W-:Y:S04]  /*4b20*/  BSSY B1, `(.L_x_175) ;  /* 0x0000006000017945 */ /* 0x000fe80003800000 */
[----:B------:R0:W-:Y:S01]  /*4b30*/  @!P5 STG.E.U8 desc[UR36][R6.64+0x8], R9 ;  /* 0x000008090600d986 */ /* 0x0001e2000c101124 */
[----:B------:R-:W-:Y:S05]  /*4b40*/  @P3 BRA `(.L_x_176) ;  /* 0x00000000000c3947 */ /* 0x000fea0003800000 */
[----:B--2---:R-:W0:Y:S02]  /*4b50*/  LDG.E.U8 R157, desc[UR36][R4.64+0x9] ;  /* 0x00000924049d7981 */ /* 0x004e24000c1e1100 */
[----:B0-----:R-:W-:-:S05]  /*4b60*/  PRMT R9, R157, 0x8880, RZ ;  /* 0x000088809d097816 */ /* 0x001fca00000000ff */
[----:B------:R-:W-:-:S07]  /*4b70*/  IMAD R22, R9, R156, RZ ;  /* 0x0000009c09167224 */ /* 0x000fce00078e02ff */
.L_x_176:
[----:B------:R-:W-:Y:S05]  /*4b80*/  BSYNC B1 ;  /* 0x0000000000017941 */ /* 0x000fea0003800000 */
.L_x_175:
[----:B------:R-:W-:Y:S01]  /*4b90*/  ISETP.LT.OR P5, PT, R3, 0x9, !P0 ;  /* 0x000000090300780c */ /* 0x000fe200047a1670 */
[----:B------:R-:W-:Y:S01]  /*4ba0*/  @!P3 IMAD R29, R29, R155, R22 ;  /* 0x0000009b1d1db224 */ /* 0x000fe200078e0216 */
[----:B------:R-:W-:Y:S01]  /*4bb0*/  BSSY B1, `(.L_x_177) ;  /* 0x0000009000017945 */ /* 0x000fe20003800000 */
[C---:B------:R-:W-:Y:S02]  /*4bc0*/  ISETP.LT.OR P4, PT, R3.reuse, 0xa, !P0 ;  /* 0x0000000a0300780c */ /* 0x040fe40004781670 */
[C---:B------:R-:W-:Y:S01]  /*4bd0*/  ISETP.LT.OR P1, PT, R3.reuse, 0x12, !P2 ;  /* 0x000000120300780c */ /* 0x040fe20005721670 */
[----:B------:R0:W-:Y:S01]  /*4be0*/  @!P3 STG.E.U8 desc[UR36][R6.64+0x9], R29 ;  /* 0x0000091d0600b986 */ /* 0x0001e2000c101124 */
[----:B------:R-:W-:-:S06]  /*4bf0*/  ISETP.LT.OR P3, PT, R3, 0x11, !P2 ;  /* 0x000000110300780c */ /* 0x000fcc0005761670 */
[----:B------:R-:W-:Y:S07]  /*4c00*/  @P5 BRA `(.L_x_178) ;  /* 0x00000000000c5947 */ /* 0x000fee0003800000 */
[----:B--2---:R-:W0:Y:S02]  /*4c10*/  LDG.E.U8 R157, desc[UR36][R12.64+0x8] ;  /* 0x000008240c9d7981 */ /* 0x004e24000c1e1100 */
[----:B0-----:R-:W-:-:S05]  /*4c20*/  PRMT R9, R157, 0x8880, RZ ;  /* 0x000088809d097816 */ /* 0x001fca00000000ff */
[----:B------:R-:W-:-:S07]  /*4c30*/  IMAD R22, R9, R156, RZ ;  /* 0x0000009c09167224 */ /* 0x000fce00078e02ff */
.L_x_178:
[----:B------:R-:W-:Y:S05]  /*4c40*/  BSYNC B1 ;  /* 0x0000000000017941 */ /* 0x000fea0003800000 */
.L_x_177:
[----:B0-----:R-:W-:Y:S01]  /*4c50*/  @!P5 IMAD R9, R30, R155, R22 ;  /* 0x0000009b1e09d224 */ /* 0x001fe200078e0216 */
[----:B------:R-:W-:Y:S04]  /*4c60*/  BSSY B1, `(.L_x_179) ;  /* 0x0000006000017945 */ /* 0x000fe80003800000 */
[----:B------:R0:W-:Y:S01]  /*4c70*/  @!P5 STG.E.U8 desc[UR36][R10.64+0x8], R9 ;  /* 0x000008090a00d986 */ /* 0x0001e2000c101124 */
[----:B------:R-:W-:Y:S05]  /*4c80*/  @P4 BRA `(.L_x_180) ;  /* 0x00000000000c4947 */ /* 0x000fea0003800000 */
[----:B--2---:R-:W0:Y:S02]  /*4c90*/  LDG.E.U8 R157, desc[UR36][R12.64+0x9] ;  /* 0x000009240c9d7981 */ /* 0x004e24000c1e1100 */
[----:B0-----:R-:W-:-:S05]  /*4ca0*/  PRMT R9, R157, 0x8880, RZ ;  /* 0x000088809d097816 */ /* 0x001fca00000000ff */
[----:B------:R-:W-:-:S07]  /*4cb0*/  IMAD R22, R9, R156, RZ ;  /* 0x0000009c09167224 */ /* 0x000fce00078e02ff */
.L_x_180:
[----:B------:R-:W-:Y:S05]  /*4cc0*/  BSYNC B1 ;  /* 0x0000000000017941 */ /* 0x000fea0003800000 */
.L_x_179:
[----:B------:R-:W-:Y:S01]  /*4cd0*/  @!P4 IMAD R31, R31, R155, R22 ;  /* 0x0000009b1f1fc224 */ /* 0x000fe200078e0216 */
[----:B------:R-:W-:Y:S04]  /*4ce0*/  BSSY B1, `(.L_x_181) ;  /* 0x0000006000017945 */ /* 0x000fe80003800000 */
[----:B------:R0:W-:Y:S01]  /*4cf0*/  @!P4 STG.E.U8 desc[UR36][R10.64+0x9], R31 ;  /* 0x0000091f0a00c986 */ /* 0x0001e2000c101124 */
[----:B------:R-:W-:Y:S05]  /*4d00*/  @P3 BRA `(.L_x_182) ;  /* 0x00000000000c3947 */ /* 0x000fea0003800000 */
[----:B--2---:R-:W0:Y:S02]  /*4d10*/  LDG.E.U8 R157, desc[UR36][R4.64+0x10] ;  /* 0x00001024049d7981 */ /* 0x004e24000c1e1100 */
[----:B0-----:R-:W-:-:S05]  /*4d20*/  PRMT R9, R157, 0x8880, RZ ;  /* 0x000088809d097816 */ /* 0x001fca00000000ff */
[----:B------:R-:W-:-:S07]  /*4d30*/  IMAD R22, R9, R156, RZ ;  /* 0x0000009c09167224 */ /* 0x000fce00078e02ff */
.L_x_182:
[----:B------:R-:W-:Y:S05]  /*4d40*/  BSYNC B1 ;  /* 0x0000000000017941 */ /* 0x000fea0003800000 */
.L_x_181:
[----:B0-----:R-:W-:Y:S01]  /*4d50*/  @!P3 IMAD R9, R32, R155, R22 ;  /* 0x0000009b2009b224 */ /* 0x001fe200078e0216 */
[----:B------:R-:W-:Y:S04]  /*4d60*/  BSSY B1, `(.L_x_183) ;  /* 0x0000006000017945 */ /* 0x000fe80003800000 */
[----:B------:R0:W-:Y:S01]  /*4d70*/  @!P3 STG.E.U8 desc[UR36][R6.64+0x10], R9 ;  /* 0x000010090600b986 */ /* 0x0001e2000c101124 */
[----:B------:R-:W-:Y:S05]  /*4d80*/  @P1 BRA `(.L_x_184) ;  /* 0x00000000000c1947 */ /* 0x000fea0003800000 */
[----:B--2---:R-:W0:Y:S02]  /*4d90*/  LDG.E.U8 R157, desc[UR36][R4.64+0x11] ;  /* 0x00001124049d7981 */ /* 0x004e24000c1e1100 */
[----:B0-----:R-:W-:-:S05]  /*4da0*/  PRMT R9, R157, 0x8880, RZ ;  /* 0x000088809d097816 */ /* 0x001fca00000000ff */
[----:B------:R-:W-:-:S07]  /*4db0*/  IMAD R22, R9, R156, RZ ;  /* 0x0000009c09167224 */ /* 0x000fce00078e02ff */
.L_x_184:
[----:B------:R-:W-:Y:S05]  /*4dc0*/  BSYNC B1 ;  /* 0x0000000000017941 */ /* 0x000fea0003800000 */
.L_x_183:
        /* <DEDUP_REMOVED lines=11> */
.L_x_186:
[----:B------:R-:W-:Y:S05]  /*4e80*/  BSYNC B1 ;  /* 0x0000000000017941 */ /* 0x000fea0003800000 */
.L_x_185:
[----:B0-----:R-:W-:Y:S01]  /*4e90*/  @!P4 IMAD R9, R34, R155, R22 ;  /* 0x0000009b2209c224 */ /* 0x001fe200078e0216 */
[----:B------:R-:W-:Y:S04]  /*4ea0*/  BSSY B1, `(.L_x_187) ;  /* 0x0000006000017945 */ /* 0x000fe80003800000 */
[----:B------:R0:W-:Y:S01]  /*4eb0*/  @!P4 STG.E.U8 desc[UR36][R10.64+0x10], R9 ;  /* 0x000010090a00c986 */ /* 0x0001e2000c101124 */
[----:B------:R-:W-:Y:S05]  /*4ec0*/  @P3 BRA `(.L_x_188) ;  /* 0x00000000000c3947 */ /* 0x000fea0003800000 */
[----:B--2---:R-:W0:Y:S02]  /*4ed0*/  LDG.E.U8 R157, desc[UR36][R12.64+0x11] ;  /* 0x000011240c9d7981 */ /* 0x004e24000c1e1100 */
[----:B0-----:R-:W-:-:S05]  /*4ee0*/  PRMT R9, R157, 0x8880, RZ ;  /* 0x000088809d097816 */ /* 0x001fca00000000ff */
[----:B------:R-:W-:-:S07]  /*4ef0*/  IMAD R22, R9, R156, RZ ;  /* 0x0000009c09167224 */ /* 0x000fce00078e02ff */
.L_x_188:
[----:B------:R-:W-:Y:S05]  /*4f00*/  BSYNC B1 ;  /* 0x0000000000017941 */ /* 0x000fea0003800000 */
.L_x_187:
[----:B------:R-:W-:Y:S01]  /*4f10*/  @!P3 IMAD R35, R35, R155, R22 ;  /* 0x0000009b2323b224 */ /* 0x000fe200078e0216 */
[----:B------:R-:W-:Y:S04]  /*4f20*/  BSSY B1, `(.L_x_189) ;  /* 0x0000006000017945 */ /* 0x000fe80003800000 */
[----:B------:R0:W-:Y:S01]  /*4f30*/  @!P3 STG.E.U8 desc[UR36][R10.64+0x11], R35 ;  /* 0x000011230a00b986 */ /* 0x0001e2000c101124 */
[----:B------:R-:W-:Y:S05]  /*4f40*/  @P5 BRA `(.L_x_190) ;  /* 0x00000000000c5947 */ /* 0x000fea0003800000 */
[----:B--2---:R-:W0:Y:S02]  /*4f50*/  LDG.E.U8 R157, desc[UR36][R4.64+0x18] ;  /* 0x00001824049d7981 */ /* 0x004e24000c1e1100 */
[----:B0-----:R-:W-:-:S05]  /*4f60*/  PRMT R9, R157, 0x8880, RZ ;  /* 0x000088809d097816 */ /* 0x001fca00000000ff */
[----:B------:R-:W-:-:S07]  /*4f70*/  IMAD R22, R9, R156, RZ ;  /* 0x0000009c09167224 */ /* 0x000fce00078e02ff */
.L_x_190:
[----:B------:R-:W-:Y:S05]  /*4f80*/  BSYNC B1 ;  /* 0x0000000000017941 */ /* 0x000fea0003800000 */
.L_x_189:
[----:B0-----:R-:W-:Y:S01]  /*4f90*/  @!P5 IMAD R9, R36, R155, R22 ;  /* 0x0000009b2409d224 */ /* 0x001fe200078e0216 */
[----:B------:R-:W-:Y:S04]  /*4fa0*/  BSSY B1, `(.L_x_191) ;  /* 0x0000006000017945 */ /* 0x000fe80003800000 */
[----:B------:R0:W-:Y:S01]  /*4fb0*/  @!P5 STG.E.U8 desc[UR36][R6.64+0x18], R9 ;  /* 0x000018090600d986 */ /* 0x0001e2000c101124 */
[----:B------:R-:W-:Y:S05]  /*4fc0*/  @P1 BRA `(.L_x_192) ;  /* 0x00000000000c1947 */ /* 0x000fea0003800000 */
[----:B--2---:R-:W0:Y:S02]  /*4fd0*/  LDG.E.U8 R157, desc[UR36][R4.64+0x19] ;  /* 0x00001924049d7981 */ /* 0x004e24000c1e1100 */
[----:B0-----:R-:W-:-:S05]  /*4fe0*/  PRMT R9, R157, 0x8880, RZ ;  /* 0x000088809d097816 */ /* 0x001fca00000000ff */
[----:B------:R-:W-:-:S07]  /*4ff0*/  IMAD R22, R9, R156, RZ ;  /* 0x0000009c09167224 */ /* 0x000fce00078e02ff */
.L_x_192:
[----:B------:R-:W-:Y:S05]  /*5000*/  BSYNC B1 ;  /* 0x0000000000017941 */ /* 0x000fea0003800000 */
.L_x_191:
        /* <DEDUP_REMOVED lines=11> */
.L_x_194:
[----:B------:R-:W-:Y:S05]  /*50c0*/  BSYNC B1 ;  /* 0x0000000000017941 */ /* 0x000fea0003800000 */
.L_x_193:
[----:B0-----:R-:W-:Y:S01]  /*50d0*/  @!P4 IMAD R9, R38, R155, R22 ;  /* 0x0000009b2609c224 */ /* 0x001fe200078e0216 */
[----:B------:R-:W-:Y:S04]  /*50e0*/  BSSY B1, `(.L_x_195) ;  /* 0x0000006000017945 */ /* 0x000fe80003800000 */
[----:B------:R0:W-:Y:S01]  /*50f0*/  @!P4 STG.E.U8 desc[UR36][R10.64+0x18], R9 ;  /* 0x000018090a00c986 */ /* 0x0001e2000c101124 */
[----:B------:R-:W-:Y:S05]  /*5100*/  @P3 BRA `(.L_x_196) ;  /* 0x00000000000c3947 */ /* 0x000fea0003800000 */
[----:B--2---:R-:W0:Y:S02]  /*5110*/  LDG.E.U8 R157, desc[UR36][R12.64+0x19] ;  /* 0x000019240c9d7981 */ /* 0x004e24000c1e1100 */
[----:B0-----:R-:W-:-:S05]  /*5120*/  PRMT R9, R157, 0x8880, RZ ;  /* 0x000088809d097816 */ /* 0x001fca00000000ff */
[----:B------:R-:W-:-:S07]  /*5130*/  IMAD R22, R9, R156, RZ ;  /* 0x0000009c09167224 */ /* 0x000fce00078e02ff */
.L_x_196:
[----:B------:R-:W-:Y:S05]  /*5140*/  BSYNC B1 ;  /* 0x0000000000017941 */ /* 0x000fea0003800000 */
.L_x_195:
[----:B------:R-:W-:Y:S01]  /*5150*/  @!P3 IMAD R39, R39, R155, R22 ;  /* 0x0000009b2727b224 */ /* 0x000fe200078e0216 */
[----:B------:R-:W-:Y:S04]  /*5160*/  BSSY B1, `(.L_x_197) ;  /* 0x0000006000017945 */ /* 0x000fe80003800000 */
[----:B------:R0:W-:Y:S01]  /*5170*/  @!P3 STG.E.U8 desc[UR36][R10.64+0x19], R39 ;  /* 0x000019270a00b986 */ /* 0x0001e2000c101124 */
[----:B------:R-:W-:Y:S05]  /*5180*/  @P5 BRA `(.L_x_198) ;  /* 0x00000000000c5947 */ /* 0x000fea0003800000 */
[----:B--2---:R-:W0:Y:S02]  /*5190*/  LDG.E.U8 R157, desc[UR36][R4.64+0x20] ;  /* 0x00002024049d7981 */ /* 0x004e24000c1e1100 */
[----:B0-----:R-:W-:-:S05]  /*51a0*/  PRMT R9, R157, 0x8880, RZ ;  /* 0x000088809d097816 */ /* 0x001fca00000000ff */
[----:B------:R-:W-:-:S07]  /*51b0*/  IMAD R22, R9, R156, RZ ;  /* 0x0000009c09167224 */ /* 0x000fce00078e02ff */
.L_x_198:
[----:B------:R-:W-:Y:S05]  /*51c0*/  BSYNC B1 ;  /* 0x0000000000017941 */ /* 0x000fea0003800000 */
.L_x_197:
[----:B0-----:R-:W-:Y:S01]  /*51d0*/  @!P5 IMAD R9, R40, R155, R22 ;  /* 0x0000009b2809d224 */ /* 0x001fe200078e0216 */
[----:B------:R-:W-:Y:S04]  /*51e0*/  BSSY B1, `(.L_x_199) ;  /* 0x0000006000017945 */ /* 0x000fe80003800000 */
[----:B------:R0:W-:Y:S01]  /*51f0*/  @!P5 STG.E.U8 desc[UR36][R6.64+0x20], R9 ;  /* 0x000020090600d986 */ /* 0x0001e2000c101124 */
[----:B------:R-:W-:Y:S05]  /*5200*/  @P1 BRA `(.L_x_200) ;  /* 0x00000000000c1947 */ /* 0x000fea0003800000 */
[----:B--2---:R-:W0:Y:S02]  /*5210*/  LDG.E.U8 R157, desc[UR36][R4.64+0x21] ;  /* 0x00002124049d7981 */ /* 0x004e24000c1e1100 */
[----:B0-----:R-:W-:-:S05]  /*5220*/  PRMT R9, R157, 0x8880, RZ ;  /* 0x000088809d097816 */ /* 0x001fca00000000ff */
[----:B------:R-:W-:-:S07]  /*5230*/  IMAD R22, R9, R156, RZ ;  /* 0x0000009c09167224 */ /* 0x000fce00078e02ff */
.L_x_200:
[----:B------:R-:W-:Y:S05]  /*5240*/  BSYNC B1 ;  /* 0x0000000000017941 */ /* 0x000fea0003800000 */
.L_x_199:
        /* <DEDUP_REMOVED lines=11> */
.L_x_202:
[----:B------:R-:W-:Y:S05]  /*5300*/  BSYNC B1 ;  /* 0x0000000000017941 */ /* 0x000fea0003800000 */
.L_x_201:
[----:B0-----:R-:W-:Y:S01]  /*5310*/  @!P4 IMAD R9, R42, R155, R22 ;  /* 0x0000009b2a09c224 */ /* 0x001fe200078e0216 */
[----:B------:R-:W-:Y:S04]  /*5320*/  BSSY B1, `(.L_x_203) ;  /* 0x0000006000017945 */ /* 0x000fe80003800000 */
[----:B------:R0:W-:Y:S01]  /*5330*/  @!P4 STG.E.U8 desc[UR36][R10.64+0x20], R9 ;  /* 0x000020090a00c986 */ /* 0x0001e2000c101124 */
[----:B------:R-:W-:Y:S05]  /*5340*/  @P3 BRA `(.L_x_204) ;  /* 0x00000000000c3947 */ /* 0x000fea0003800000 */
[----:B--2---:R-:W0:Y:S02]  /*5350*/  LDG.E.U8 R157, desc[UR36][R12.64+0x21] ;  /* 0x000021240c9d7981 */ /* 0x004e24000c1e1100 */
[----:B0-----:R-:W-:-:S05]  /*5360*/  PRMT R9, R157, 0x8880, RZ ;  /* 0x000088809d097816 */ /* 0x001fca00000000ff */
[----:B------:R-:W-:-:S07]  /*5370*/  IMAD R22, R9, R156, RZ ;  /* 0x0000009c09167224 */ /* 0x000fce00078e02ff */
.L_x_204:
[----:B------:R-:W-:Y:S05]  /*5380*/  BSYNC B1 ;  /* 0x0000000000017941 */ /* 0x000fea0003800000 */
.L_x_203:
[----:B------:R-:W-:Y:S01]  /*5390*/  @!P3 IMAD R43, R43, R155, R22 ;  /* 0x0000009b2b2bb224 */ /* 0x000fe200078e0216 */
[----:B------:R-:W-:Y:S04]  /*53a0*/  BSSY B1, `(.L_x_205) ;  /* 0x0000006000017945 */ /* 0x000fe80003800000 */
[----:B------:R0:W-:Y:S01]  /*53b0*/  @!P3 STG.E.U8 desc[UR36][R10.64+0x21], R43 ;  /* 0x0000212b0a00b986 */ /* 0x0001e2000c101124 */
[----:B------:R-:W-:Y:S05]  /*53c0*/  @P5 BRA `(.L_x_206) ;  /* 0x00000000000c5947 */ /* 0x000fea0003800000 */
[----:B--2---:R-:W0:Y:S02]  /*53d0*/  LDG.E.U8 R157, desc[UR36][R4.64+0x28] ;  /* 0x00002824049d7981 */ /* 0x004e24000c1e1100 */
[----:B0-----:R-:W-:-:S05]  /*53e0*/  PRMT R9, R157, 0x8880, RZ ;  /* 0x000088809d097816 */ /* 0x001fca00000000ff */
[----:B------:R-:W-:-:S07]  /*53f0*/  IMAD R22, R9, R156, RZ ;  /* 0x0000009c09167224 */ /* 0x000fce00078e02ff */
.L_x_206:
[----:B------:R-:W-:Y:S05]  /*5400*/  BSYNC B1 ;  /* 0x0000000000017941 */ /* 0x000fea0003800000 */
.L_x_205:
[----:B0-----:R-:W-:Y:S01]  /*5410*/  @!P5 IMAD R9, R44, R155, R22 ;  /* 0x0000009b2c09d224 */ /* 0x001fe200078e0216 */
[----:B------:R-:W-:Y:S04]  /*5420*/  BSSY B1, `(.L_x_207) ;  /* 0x0000006000017945 */ /* 0x000fe80003800000 */
[----:B------:R0:W-:Y:S01]  /*5430*/  @!P5 STG.E.U8 desc[UR36][R6.64+0x28], R9 ;  /* 0x000028090600d986 */ /* 0x0001e2000c101124 */
[----:B------:R-:W-:Y:S05]  /*5440*/  @P1 BRA `(.L_x_208) ;  /* 0x00000000000c1947 */ /* 0x000fea0003800000 */
[----:B--2---:R-:W0:Y:S02]  /*5450*/  LDG.E.U8 R157, desc[UR36][R4.64+0x29] ;  /* 0x00002924049d7981 */ /* 0x004e24000c1e1100 */
[----:B0-----:R-:W-:-:S05]  /*5460*/  PRMT R9, R157, 0x8880, RZ ;  /* 0x000088809d097816 */ /* 0x001fca00000000ff */
[----:B------:R-:W-:-:S07]  /*5470*/  IMAD R22, R9, R156, RZ ;  /* 0x0000009c09167224 */ /* 0x000fce00078e02ff */
.L_x_208:
[----:B------:R-:W-:Y:S05]  /*5480*/  BSYNC B1 ;  /* 0x0000000000017941 */ /* 0x000fea0003800000 */
.L_x_207:
        /* <DEDUP_REMOVED lines=11> */
.L_x_210:
[----:B------:R-:W-:Y:S05]  /*5540*/  BSYNC B1 ;  /* 0x0000000000017941 */ /* 0x000fea0003800000 */
.L_x_209:
[----:B0-----:R-:W-:Y:S01]  /*5550*/  @!P4 IMAD R9, R46, R155, R22 ;  /* 0x0000009b2e09c224 */ /* 0x001fe200078e0216 */
[----:B------:R-:W-:Y:S04]  /*5560*/  BSSY B1, `(.L_x_211) ;  /* 0x0000006000017945 */ /* 0x000fe80003800000 */
[----:B------:R0:W-:Y:S01]  /*5570*/  @!P4 STG.E.U8 desc[UR36][R10.64+0x28], R9 ;  /* 0x000028090a00c986 */ /* 0x0001e2000c101124 */
[----:B------:R-:W-:Y:S05]  /*5580*/  @P3 BRA `(.L_x_212) ;  /* 0x00000000000c3947 */ /* 0x000fea0003800000 */
[----:B--2---:R-:W0:Y:S02]  /*5590*/  LDG.E.U8 R157, desc[UR36][R12.64+0x29] ;  /* 0x000029240c9d7981 */ /* 0x004e24000c1e1100 */
[----:B0-----:R-:W-:-:S05]  /*55a0*/  PRMT R9, R157, 0x8880, RZ ;  /* 0x000088809d097816 */ /* 0x001fca00000000ff */
[----:B------:R-:W-:-:S07]  /*55b0*/  IMAD R22, R9, R156, RZ ;  /* 0x0000009c09167224 */ /* 0x000fce00078e02ff */
.L_x_212:
[----:B------:R-:W-:Y:S05]  /*55c0*/  BSYNC B1 ;  /* 0x0000000000017941 */ /* 0x000fea0003800000 */
.L_x_211:
[----:B------:R-:W-:Y:S01]  /*55d0*/  @!P3 IMAD R47, R47, R155, R22 ;  /* 0x0000009b2f2fb224 */ /* 0x000fe200078e0216 */
[----:B------:R-:W-:Y:S04]  /*55e0*/  BSSY B1, `(.L_x_213) ;  /* 0x0000006000017945 */ /* 0x000fe80003800000 */
[----:B------:R0:W-:Y:S01]  /*55f0*/  @!P3 STG.E.U8 desc[UR36][R10.64+0x29], R47 ;  /* 0x0000292f0a00b986 */ /* 0x0001e2000c101124 */
[----:B------:R-:W-:Y:S05]  /*5600*/  @P5 BRA `(.L_x_214) ;  /* 0x00000000000c5947 */ /* 0x000fea0003800000 */
[----:B--2---:R-:W0:Y:S02]  /*5610*/  LDG.E.U8 R157, desc[UR36][R4.64+0x30] ;  /* 0x00003024049d7981 */ /* 0x004e24000c1e1100 */
[----:B0-----:R-:W-:-:S05]  /*5620*/  PRMT R9, R157, 0x8880, RZ ;  /* 0x000088809d097816 */ /* 0x001fca00000000ff */
[----:B------:R-:W-:-:S07]  /*5630*/  IMAD R22, R9, R156, RZ ;  /* 0x0000009c09167224 */ /* 0x000fce00078e02ff */
.L_x_214:
[----:B------:R-:W-:Y:S05]  /*5640*/  BSYNC B1 ;  /* 0x0000000000017941 */ /* 0x000fea0003800000 */
.L_x_213:
[----:B0-----:R-:W-:Y:S01]  /*5650*/  @!P5 IMAD R9, R48, R155, R22 ;  /* 0x0000009b3009d224 */ /* 0x001fe200078e0216 */
[----:B------:R-:W-:Y:S04]  /*5660*/  BSSY B1, `(.L_x_215) ;  /* 0x0000006000017945 */ /* 0x000fe80003800000 */
[----:B------:R0:W-:Y:S01]  /*5670*/  @!P5 STG.E.U8 desc[UR36][R6.64+0x30], R9 ;  /* 0x000030090600d986 */ /* 0x0001e2000c101124 */
[----:B------:R-:W-:Y:S05]  /*5680*/  @P1 BRA `(.L_x_216) ;  /* 0x00000000000c1947 */ /* 0x000fea0003800000 */
[----:B--2---:R-:W0:Y:S02]  /*5690*/  LDG.E.U8 R157, desc[UR36][R4.64+0x31] ;  /* 0x00003124049d7981 */ /* 0x004e24000c1e1100 */
[----:B0-----:R-:W-:-:S05]  /*56a0*/  PRMT R9, R157, 0x8880, RZ ;  /* 0x000088809d097816 */ /* 0x001fca00000000ff */
[----:B------:R-:W-:-:S07]  /*56b0*/  IMAD R22, R9, R156, RZ ;  /* 0x0000009c09167224 */ /* 0x000fce00078e02ff */
.L_x_216:
[----:B------:R-:W-:Y:S05]  /*56c0*/  BSYNC B1 ;  /* 0x0000000000017941 */ /* 0x000fea0003800000 */
.L_x_215:
        /* <DEDUP_REMOVED lines=11> */
.L_x_218:
[----:B------:R-:W-:Y:S05]  /*5780*/  BSYNC B1 ;  /* 0x0000000000017941 */ /* 0x000fea0003800000 */
.L_x_217:
[----:B0-----:R-:W-:Y:S01]  /*5790*/  @!P4 IMAD R9, R50, R155, R22 ;  /* 0x0000009b3209c224 */ /* 0x001fe200078e0216 */
[----:B------:R-:W-:Y:S04]  /*57a0*/  BSSY B1, `(.L_x_219) ;  /* 0x0000006000017945 */ /* 0x000fe80003800000 */
[----:B------:R0:W-:Y:S01]  /*57b0*/  @!P4 STG.E.U8 desc[UR36][R10.64+0x30], R9 ;  /* 0x000030090a00c986 */ /* 0x0001e2000c101124 */
[----:B------:R-:W-:Y:S05]  /*57c0*/  @P3 BRA `(.L_x_220) ;  /* 0x00000000000c3947 */ /* 0x000fea0003800000 */
[----:B--2---:R-:W0:Y:S02]  /*57d0*/  LDG.E.U8 R157, desc[UR36][R12.64+0x31] ;  /* 0x000031240c9d7981 */ /* 0x004e24000c1e1100 */
[----:B0-----:R-:W-:-:S05]  /*57e0*/  PRMT R9, R157, 0x8880, RZ ;  /* 0x000088809d097816 */ /* 0x001fca00000000ff */
[----:B------:R-:W-:-:S07]  /*57f0*/  IMAD R22, R9, R156, RZ ;  /* 0x0000009c09167224 */ /* 0x000fce00078e02ff */
.L_x_220:
[----:B------:R-:W-:Y:S05]  /*5800*/  BSYNC B1 ;  /* 0x0000000000017941 */ /* 0x000fea0003800000 */
.L_x_219:
[----:B------:R-:W-:Y:S01]  /*5810*/  @!P3 IMAD R51, R51, R155, R22 ;  /* 0x0000009b3333b224 */ /* 0x000fe200078e0216 */
[----:B------:R-:W-:Y:S04]  /*5820*/  BSSY B1, `(.L_x_221) ;  /* 0x0000006000017945 */ /* 0x000fe80003800000 */
[----:B------:R0:W-:Y:S01]  /*5830*/  @!P3 STG.E.U8 desc[UR36][R10.64+0x31], R51 ;  /* 0x000031330a00b986 */ /* 0x0001e2000c101124 */
[----:B------:R-:W-:Y:S05]  /*5840*/  @P5 BRA `(.L_x_222) ;  /* 0x00000000000c5947 */ /* 0x000fea0003800000 */
[----:B--2---:R-:W0:Y:S02]  /*5850*/  LDG.E.U8 R157, desc[UR36][R4.64+0x38] ;  /* 0x00003824049d7981 */ /* 0x004e24000c1e1100 */
[----:B0-----:R-:W-:-:S05]  /*5860*/  PRMT R9, R157, 0x8880, RZ ;  /* 0x000088809d097816 */ /* 0x001fca00000000ff */
[----:B------:R-:W-:-:S07]  /*5870*/  IMAD R22, R9, R156, RZ ;  /* 0x0000009c09167224 */ /* 0x000fce00078e02ff */
.L_x_222:
[----:B------:R-:W-:Y:S05]  /*5880*/  BSYNC B1 ;  /* 0x0000000000017941 */ /* 0x000fea0003800000 */
.L_x_221:
[----:B0-----:R-:W-:Y:S01]  /*5890*/  @!P5 IMAD R9, R52, R155, R22 ;  /* 0x0000009b3409d224 */ /* 0x001fe200078e0216 */
[----:B------:R-:W-:Y:S04]  /*58a0*/  BSSY B1, `(.L_x_223) ;  /* 0x0000006000017945 */ /* 0x000fe80003800000 */
[----:B------:R0:W-:Y:S01]  /*58b0*/  @!P5 STG.E.U8 desc[UR36][R6.64+0x38], R9 ;  /* 0x000038090600d986 */ /* 0x0001e2000c101124 */
[----:B------:R-:W-:Y:S05]  /*58c0*/  @P1 BRA `(.L_x_224) ;  /* 0x00000000000c1947 */ /* 0x000fea0003800000 */
[----:B--2---:R-:W0:Y:S02]  /*58d0*/  LDG.E.U8 R157, desc[UR36][R4.64+0x39] ;  /* 0x00003924049d7981 */ /* 0x004e24000c1e1100 */
[----:B0-----:R-:W-:-:S05]  /*58e0*/  PRMT R9, R157, 0x8880, RZ ;  /* 0x000088809d097816 */ /* 0x001fca00000000ff */
[----:B------:R-:W-:-:S07]  /*58f0*/  IMAD R22, R9, R156, RZ ;  /* 0x0000009c09167224 */ /* 0x000fce00078e02ff */
.L_x_224:
[----:B------:R-:W-:Y:S05]  /*5900*/  BSYNC B1 ;  /* 0x0000000000017941 */ /* 0x000fea0003800000 */
.L_x_223:
        /* <DEDUP_REMOVED lines=11> */
.L_x_226:
[----:B------:R-:W-:Y:S05]  /*59c0*/  BSYNC B1 ;  /* 0x0000000000017941 */ /* 0x000fea0003800000 */
.L_x_225:
[----:B0-----:R-:W-:Y:S01]  /*59d0*/  @!P4 IMAD R9, R54, R155, R22 ;  /* 0x0000009b3609c224 */ /* 0x001fe200078e0216 */
[----:B------:R-:W-:Y:S04]  /*59e0*/  BSSY B1, `(.L_x_227) ;  /* 0x0000006000017945 */ /* 0x000fe80003800000 */
[----:B------:R0:W-:Y:S01]  /*59f0*/  @!P4 STG.E.U8 desc[UR36][R10.64+0x38], R9 ;  /* 0x000038090a00c986 */ /* 0x0001e2000c101124 */
[----:B------:R-:W-:Y:S05]  /*5a00*/  @P3 BRA `(.L_x_228) ;  /* 0x00000000000c3947 */ /* 0x000fea0003800000 */
[----:B--2---:R-:W0:Y:S02]  /*5a10*/  LDG.E.U8 R157, desc[UR36][R12.64+0x39] ;  /* 0x000039240c9d7981 */ /* 0x004e24000c1e1100 */
[----:B0-----:R-:W-:-:S05]  /*5a20*/  PRMT R9, R157, 0x8880, RZ ;  /* 0x000088809d097816 */ /* 0x001fca00000000ff */
[----:B------:R-:W-:-:S07]  /*5a30*/  IMAD R22, R9, R156, RZ ;  /* 0x0000009c09167224 */ /* 0x000fce00078e02ff */
.L_x_228:
[----:B------:R-:W-:Y:S05]  /*5a40*/  BSYNC B1 ;  /* 0x0000000000017941 */ /* 0x000fea0003800000 */
.L_x_227:
[----:B------:R-:W-:Y:S01]  /*5a50*/  @!P3 IMAD R55, R55, R155, R22 ;  /* 0x0000009b3737b224 */ /* 0x000fe200078e0216 */
[----:B------:R-:W-:Y:S04]  /*5a60*/  BSSY B1, `(.L_x_229) ;  /* 0x0000006000017945 */ /* 0x000fe80003800000 */
[----:B------:R0:W-:Y:S01]  /*5a70*/  @!P3 STG.E.U8 desc[UR36][R10.64+0x39], R55 ;  /* 0x000039370a00b986 */ /* 0x0001e2000c101124 */
[----:B------:R-:W-:Y:S05]  /*5a80*/  @P5 BRA `(.L_x_230) ;  /* 0x00000000000c5947 */ /* 0x000fea0003800000 */
[----:B--2---:R-:W0:Y:S02]  /*5a90*/  LDG.E.U8 R157, desc[UR36][R4.64+0x40] ;  /* 0x00004024049d7981 */ /* 0x004e24000c1e1100 */
[----:B0-----:R-:W-:-:S05]  /*5aa0*/  PRMT R9, R157, 0x8880, RZ ;  /* 0x000088809d097816 */ /* 0x001fca00000000ff */
[----:B------:R-:W-:-:S07]  /*5ab0*/  IMAD R22, R9, R156, RZ ;  /* 0x0000009c09167224 */ /* 0x000fce00078e02ff */
.L_x_230:
[----:B------:R-:W-:Y:S05]  /*5ac0*/  BSYNC B1 ;  /* 0x0000000000017941 */ /* 0x000fea0003800000 */
.L_x_229:
[----:B0-----:R-:W-:Y:S01]  /*5ad0*/  @!P5 IMAD R9, R56, R155, R22 ;  /* 0x0000009b3809d224 */ /* 0x001fe200078e0216 */
[----:B------:R-:W-:Y:S04]  /*5ae0*/  BSSY B1, `(.L_x_231) ;  /* 0x0000006000017945 */ /* 0x000fe80003800000 */
[----:B------:R0:W-:Y:S01]  /*5af0*/  @!P5 STG.E.U8 desc[UR36][R6.64+0x40], R9 ;  /* 0x000040090600d986 */ /* 0x0001e2000c101124 */
[----:B------:R-:W-:Y:S05]  /*5b00*/  @P1 BRA `(.L_x_232) ;  /* 0x00000000000c1947 */ /* 0x000fea0003800000 */
[----:B--2---:R-:W0:Y:S02]  /*5b10*/  LDG.E.U8 R157, desc[UR36][R4.64+0x41] ;  /* 0x00004124049d7981 */ /* 0x004e24000c1e1100 */
[----:B0-----:R-:W-:-:S05]  /*5b20*/  PRMT R9, R157, 0x8880, RZ ;  /* 0x000088809d097816 */ /* 0x001fca00000000ff */
[----:B------:R-:W-:-:S07]  /*5b30*/  IMAD R22, R9, R156, RZ ;  /* 0x0000009c09167224 */ /* 0x000fce00078e02ff */
.L_x_232:
[----:B------:R-:W-:Y:S05]  /*5b40*/  BSYNC B1 ;  /* 0x0000000000017941 */ /* 0x000fea0003800000 */
.L_x_231:
        /* <DEDUP_REMOVED lines=11> */
.L_x_234:
[----:B------:R-:W-:Y:S05]  /*5c00*/  BSYNC B1 ;  /* 0x0000000000017941 */ /* 0x000fea0003800000 */
.L_x_233:
[----:B0-----:R-:W-:Y:S01]  /*5c10*/  @!P4 IMAD R9, R58, R155, R22 ;  /* 0x0000009b3a09c224 */ /* 0x001fe200078e0216 */
[----:B------:R-:W-:Y:S04]  /*5c20*/  BSSY B1, `(.L_x_235) ;  /* 0x0000006000017945 */ /* 0x000fe80003800000 */
[----:B------:R0:W-:Y:S01]  /*5c30*/  @!P4 STG.E.U8 desc[UR36][R10.64+0x40], R9 ;  /* 0x000040090a00c986 */ /* 0x0001e2000c101124 */
[----:B------:R-:W-:Y:S05]  /*5c40*/  @P3 BRA `(.L_x_236) ;  /* 0x00000000000c3947 */ /* 0x000fea0003800000 */
[----:B--2---:R-:W0:Y:S02]  /*5c50*/  LDG.E.U8 R157, desc[UR36][R12.64+0x41] ;  /* 0x000041240c9d7981 */ /* 0x004e24000c1e1100 */
[----:B0-----:R-:W-:-:S05]  /*5c60*/  PRMT R9, R157, 0x8880, RZ ;  /* 0x000088809d097816 */ /* 0x001fca00000000ff */
[----:B------:R-:W-:-:S07]  /*5c70*/  IMAD R22, R9, R156, RZ ;  /* 0x0000009c09167224 */ /* 0x000fce00078e02ff */
.L_x_236:
[----:B------:R-:W-:Y:S05]  /*5c80*/  BSYNC B1 ;  /* 0x0000000000017941 */ /* 0x000fea0003800000 */
.L_x_235:
[----:B------:R-:W-:Y:S01]  /*5c90*/  @!P3 IMAD R59, R59, R155, R22 ;  /* 0x0000009b3b3bb224 */ /* 0x000fe200078e0216 */
[----:B------:R-:W-:Y:S04]  /*5ca0*/  BSSY B1, `(.L_x_237) ;  /* 0x0000006000017945 */ /* 0x000fe80003800000 */
[----:B------:R0:W-:Y:S01]  /*5cb0*/  @!P3 STG.E.U8 desc[UR36][R10.64+0x41], R59 ;  /* 0x0000413b0a00b986 */ /* 0x0001e2000c101124 */
[----:B------:R-:W-:Y:S05]  /*5cc0*/  @P5 BRA `(.L_x_238) ;  /* 0x00000000000c5947 */ /* 0x000fea0003800000 */
[----:B--2---:R-:W0:Y:S02]  /*5cd0*/  LDG.E.U8 R157, desc[UR36][R4.64+0x48] ;  /* 0x00004824049d7981 */ /* 0x004e24000c1e1100 */
[----:B0-----:R-:W-:-:S05]  /*5ce0*/  PRMT R9, R157, 0x8880, RZ ;  /* 0x000088809d097816 */ /* 0x001fca00000000ff */
[----:B------:R-:W-:-:S07]  /*5cf0*/  IMAD R22, R9, R156, RZ ;  /* 0x0000009c09167224 */ /* 0x000fce00078e02ff */
.L_x_238:
[----:B------:R-:W-:Y:S05]  /*5d00*/  BSYNC B1 ;  /* 0x0000000000017941 */ /* 0x000fea0003800000 */
.L_x_237:
[----:B0-----:R-:W-:Y:S01]  /*5d10*/  @!P5 IMAD R9, R60, R155, R22 ;  /* 0x0000009b3c09d224 */ /* 0x001fe200078e0216 */
[----:B------:R-:W-:Y:S04]  /*5d20*/  BSSY B1, `(.L_x_239) ;  /* 0x0000006000017945 */ /* 0x000fe80003800000 */
[----:B------:R0:W-:Y:S01]  /*5d30*/  @!P5 STG.E.U8 desc[UR36][R6.64+0x48], R9 ;  /* 0x000048090600d986 */ /* 0x0001e2000c101124 */
[----:B------:R-:W-:Y:S05]  /*5d40*/  @P1 BRA `(.L_x_240) ;  /* 0x00000000000c1947 */ /* 0x000fea0003800000 */
[----:B--2---:R-:W0:Y:S02]  /*5d50*/  LDG.E.U8 R157, desc[UR36][R4.64+0x49] ;  /* 0x00004924049d7981 */ /* 0x004e24000c1e1100 */
[----:B0-----:R-:W-:-:S05]  /*5d60*/  PRMT R9, R157, 0x8880, RZ ;  /* 0x000088809d097816 */ /* 0x001fca00000000ff */
[----:B------:R-:W-:-:S07]  /*5d70*/  IMAD R22, R9, R156, RZ ;  /* 0x0000009c09167224 */ /* 0x000fce00078e02ff */
.L_x_240:
[----:B------:R-:W-:Y:S05]  /*5d80*/  BSYNC B1 ;  /* 0x0000000000017941 */ /* 0x000fea0003800000 */
.L_x_239:
        /* <DEDUP_REMOVED lines=11> */
.L_x_242:
[----:B------:R-:W-:Y:S05]  /*5e40*/  BSYNC B1 ;  /* 0x0000000000017941 */ /* 0x000fea0003800000 */
.L_x_241:
[----:B0-----:R-:W-:Y:S01]  /*5e50*/  @!P4 IMAD R9, R62, R155, R22 ;  /* 0x0000009b3e09c224 */ /* 0x001fe200078e0216 */
[----:B------:R-:W-:Y:S04]  /*5e60*/  BSSY B1, `(.L_x_243) ;  /* 0x0000006000017945 */ /* 0x000fe80003800000 */
[----:B------:R0:W-:Y:S01]  /*5e70*/  @!P4 STG.E.U8 desc[UR36][R10.64+0x48], R9 ;  /* 0x000048090a00c986 */ /* 0x0001e2000c101124 */
[----:B------:R-:W-:Y:S05]  /*5e80*/  @P3 BRA `(.L_x_244) ;  /* 0x00000000000c3947 */ /* 0x000fea0003800000 */
[----:B--2---:R-:W0:Y:S02]  /*5e90*/  LDG.E.U8 R157, desc[UR36][R12.64+0x49] ;  /* 0x000049240c9d7981 */ /* 0x004e24000c1e1100 */
[----:B0-----:R-:W-:-:S05]  /*5ea0*/  PRMT R9, R157, 0x8880, RZ ;  /* 0x000088809d097816 */ /* 0x001fca00000000ff */
[----:B------:R-:W-:-:S07]  /*5eb0*/  IMAD R22, R9, R156, RZ ;  /* 0x0000009c09167224 */ /* 0x000fce00078e02ff */
.L_x_244:
[----:B------:R-:W-:Y:S05]  /*5ec0*/  BSYNC B1 ;  /* 0x0000000000017941 */ /* 0x000fea0003800000 */
.L_x_243:
[----:B------:R-:W-:Y:S01]  /*5ed0*/  @!P3 IMAD R63, R63, R155, R22 ;  /* 0x0000009b3f3fb224 */ /* 0x000fe200078e0216 */
[----:B------:R-:W-:Y:S04]  /*5ee0*/  BSSY B1, `(.L_x_245) ;  /* 0x0000006000017945 */ /* 0x000fe80003800000 */
[----:B------:R0:W-:Y:S01]  /*5ef0*/  @!P3 STG.E.U8 desc[UR36][R10.64+0x49], R63 ;  /* 0x0000493f0a00b986 */ /* 0x0001e2000c101124 */
[----:B------:R-:W-:Y:S05]  /*5f00*/  @P5 BRA `(.L_x_246) ;  /* 0x00000000000c5947 */ /* 0x000fea0003800000 */
[----:B--2---:R-:W0:Y:S02]  /*5f10*/  LDG.E.U8 R157, desc[UR36][R4.64+0x50] ;  /* 0x00005024049d7981 */ /* 0x004e24000c1e1100 */
[----:B0-----:R-:W-:-:S05]  /*5f20*/  PRMT R9, R157, 0x8880, RZ ;  /* 0x000088809d097816 */ /* 0x001fca00000000ff */
[----:B------:R-:W-:-:S07]  /*5f30*/  IMAD R22, R9, R156, RZ ;  /* 0x0000009c09167224 */ /* 0x000fce00078e02ff */
.L_x_246:
[----:B------:R-:W-:Y:S05]  /*5f40*/  BSYNC B1 ;  /* 0x0000000000017941 */ /* 0x000fea0003800000 */
.L_x_245:
[----:B0-----:R-:W-:Y:S01]  /*5f50*/  @!P5 IMAD R9, R64, R155, R22 ;  /* 0x0000009b4009d224 */ /* 0x001fe200078e0216 */
[----:B------:R-:W-:Y:S04]  /*5f60*/  BSSY B1, `(.L_x_247) ;  /* 0x0000006000017945 */ /* 0x000fe80003800000 */
[----:B------:R0:W-:Y:S01]  /*5f70*/  @!P5 STG.E.U8 desc[UR36][R6.64+0x50], R9 ;  /* 0x000050090600d986 */ /* 0x0001e2000c101124 */
[----:B------:R-:W-:Y:S05]  /*5f80*/  @P1 BRA `(.L_x_248) ;  /* 0x00000000000c1947 */ /* 0x000fea0003800000 */
[----:B--2---:R-:W0:Y:S02]  /*5f90*/  LDG.E.U8 R157, desc[UR36][R4.64+0x51] ;  /* 0x00005124049d7981 */ /* 0x004e24000c1e1100 */
[----:B0-----:R-:W-:-:S05]  /*5fa0*/  PRMT R9, R157, 0x8880, RZ ;  /* 0x000088809d097816 */ /* 0x001fca00000000ff */
[----:B------:R-:W-:-:S07]  /*5fb0*/  IMAD R22, R9, R156, RZ ;  /* 0x0000009c09167224 */ /* 0x000fce00078e02ff */
.L_x_248:
[----:B------:R-:W-:Y:S05]  /*5fc0*/  BSYNC B1 ;  /* 0x0000000000017941 */ /* 0x000fea0003800000 */
.L_x_247:
        /* <DEDUP_REMOVED lines=11> */
.L_x_250:
[----:B------:R-:W-:Y:S05]  /*6080*/  BSYNC B1 ;  /* 0x0000000000017941 */ /* 0x000fea0003800000 */
.L_x_249:
[----:B0-----:R-:W-:Y:S01]  /*6090*/  @!P4 IMAD R9, R66, R155, R22 ;  /* 0x0000009b4209c224 */ /* 0x001fe200078e0216 */
[----:B------:R-:W-:Y:S04]  /*60a0*/  BSSY B1, `(.L_x_251) ;  /* 0x0000006000017945 */ /* 0x000fe80003800000 */
[----:B------:R0:W-:Y:S01]  /*60b0*/  @!P4 STG.E.U8 desc[UR36][R10.64+0x50], R9 ;  /* 0x000050090a00c986 */ /* 0x0001e2000c101124 */
[----:B------:R-:W-:Y:S05]  /*60c0*/  @P3 BRA `(.L_x_252) ;  /* 0x00000000000c3947 */ /* 0x000fea0003800000 */
[----:B--2---:R-:W0:Y:S02]  /*60d0*/  LDG.E.U8 R157, desc[UR36][R12.64+0x51] ;  /* 0x000051240c9d7981 */ /* 0x004e24000c1e1100 */
[----:B0-----:R-:W-:-:S05]  /*60e0*/  PRMT R9, R157, 0x8880, RZ ;  /* 0x000088809d097816 */ /* 0x001fca00000000ff */
[----:B------:R-:W-:-:S07]  /*60f0*/  IMAD R22, R9, R156, RZ ;  /* 0x0000009c09167224 */ /* 0x000fce00078e02ff */
.L_x_252:
[----:B------:R-:W-:Y:S05]  /*6100*/  BSYNC B1 ;  /* 0x0000000000017941 */ /* 0x000fea0003800000 */
.L_x_251:
[----:B------:R-:W-:Y:S01]  /*6110*/  @!P3 IMAD R67, R67, R155, R22 ;  /* 0x0000009b4343b224 */ /* 0x000fe200078e0216 */
[----:B------:R-:W-:Y:S04]  /*6120*/  BSSY B1, `(.L_x_253) ;  /* 0x0000006000017945 */ /* 0x000fe80003800000 */
[----:B------:R0:W-:Y:S01]  /*6130*/  @!P3 STG.E.U8 desc[UR36][R10.64+0x51], R67 ;  /* 0x000051430a00b986 */ /* 0x0001e2000c101124 */
[----:B------:R-:W-:Y:S05]  /*6140*/  @P5 BRA `(.L_x_254) ;  /* 0x00000000000c5947 */ /* 0x000fea0003800000 */
[----:B--2---:R-:W0:Y:S02]  /*6150*/  LDG.E.U8 R157, desc[UR36][R4.64+0x58] ;  /* 0x00005824049d7981 */ /* 0x004e24000c1e1100 */
[----:B0-----:R-:W-:-:S05]  /*6160*/  PRMT R9, R157, 0x8880, RZ ;  /* 0x000088809d097816 */ /* 0x001fca00000000ff */
[----:B------:R-:W-:-:S07]  /*6170*/  IMAD R22, R9, R156, RZ ;  /* 0x0000009c09167224 */ /* 0x000fce00078e02ff */
.L_x_254:
[----:B------:R-:W-:Y:S05]  /*6180*/  BSYNC B1 ;  /* 0x0000000000017941 */ /* 0x000fea0003800000 */
.L_x_253:
[----:B0-----:R-:W-:Y:S01]  /*6190*/  @!P5 IMAD R9, R68, R155, R22 ;  /* 0x0000009b4409d224 */ /* 0x001fe200078e0216 */
[----:B------:R-:W-:Y:S04]  /*61a0*/  BSSY B1, `(.L_x_255) ;  /* 0x0000006000017945 */ /* 0x000fe80003800000 */
[----:B------:R0:W-:Y:S01]  /*61b0*/  @!P5 STG.E.U8 desc[UR36][R6.64+0x58], R9 ;  /* 0x000058090600d986 */ /* 0x0001e2000c101124 */
[----:B------:R-:W-:Y:S05]  /*61c0*/  @P1 BRA `(.L_x_256) ;  /* 0x00000000000c1947 */ /* 0x000fea0003800000 */
[----:B--2---:R-:W0:Y:S02]  /*61d0*/  LDG.E.U8 R157, desc[UR36][R4.64+0x59] ;  /* 0x00005924049d7981 */ /* 0x004e24000c1e1100 */
[----:B0-----:R-:W-:-:S05]  /*61e0*/  PRMT R9, R157, 0x8880, RZ ;  /* 0x000088809d097816 */ /* 0x001fca00000000ff */
[----:B------:R-:W-:-:S07]  /*61f0*/  IMAD R22, R9, R156, RZ ;  /* 0x0000009c09167224 */ /* 0x000fce00078e02ff */
.L_x_256:
[----:B------:R-:W-:Y:S05]  /*6200*/  BSYNC B1 ;  /* 0x0000000000017941 */ /* 0x000fea0003800000 */
.L_x_255:
        /* <DEDUP_REMOVED lines=11> */
.L_x_258:
[----:B------:R-:W-:Y:S05]  /*62c0*/  BSYNC B1 ;  /* 0x0000000000017941 */ /* 0x000fea0003800000 */
.L_x_257:
[----:B0-----:R-:W-:Y:S01]  /*62d0*/  @!P4 IMAD R9, R70, R155, R22 ;  /* 0x0000009b4609c224 */ /* 0x001fe200078e0216 */
[----:B------:R-:W-:Y:S04]  /*62e0*/  BSSY B1, `(.L_x_259) ;  /* 0x0000006000017945 */ /* 0x000fe80003800000 */
[----:B------:R0:W-:Y:S01]  /*62f0*/  @!P4 STG.E.U8 desc[UR36][R10.64+0x58], R9 ;  /* 0x000058090a00c986 */ /* 0x0001e2000c101124 */
[----:B------:R-:W-:Y:S05]  /*6300*/  @P3 BRA `(.L_x_260) ;  /* 0x00000000000c3947 */ /* 0x000fea0003800000 */
[----:B--2---:R-:W0:Y:S02]  /*6310*/  LDG.E.U8 R157, desc[UR36][R12.64+0x59] ;  /* 0x000059240c9d7981 */ /* 0x004e24000c1e1100 */
[----:B0-----:R-:W-:-:S05]  /*6320*/  PRMT R9, R157, 0x8880, RZ ;  /* 0x000088809d097816 */ /* 0x001fca00000000ff */
[----:B------:R-:W-:-:S07]  /*6330*/  IMAD R22, R9, R156, RZ ;  /* 0x0000009c09167224 */ /* 0x000fce00078e02ff */
.L_x_260:
[----:B------:R-:W-:Y:S05]  /*6340*/  BSYNC B1 ;  /* 0x0000000000017941 */ /* 0x000fea0003800000 */
.L_x_259:
[----:B------:R-:W-:Y:S01]  /*6350*/  @!P3 IMAD R71, R71, R155, R22 ;  /* 0x0000009b4747b224 */ /* 0x000fe200078e0216 */
[----:B------:R-:W-:Y:S04]  /*6360*/  BSSY B1, `(.L_x_261) ;  /* 0x0000006000017945 */ /* 0x000fe80003800000 */
[----:B------:R0:W-:Y:S01]  /*6370*/  @!P3 STG.E.U8 desc[UR36][R10.64+0x59], R71 ;  /* 0x000059470a00b986 */ /* 0x0001e2000c101124 */
[----:B------:R-:W-:Y:S05]  /*6380*/  @P5 BRA `(.L_x_262) ;  /* 0x00000000000c5947 */ /* 0x000fea0003800000 */
[----:B--2---:R-:W0:Y:S02]  /*6390*/  LDG.E.U8 R157, desc[UR36][R4.64+0x60] ;  /* 0x00006024049d7981 */ /* 0x004e24000c1e1100 */
[----:B0-----:R-:W-:-:S05]  /*63a0*/  PRMT R9, R157, 0x8880, RZ ;  /* 0x000088809d097816 */ /* 0x001fca00000000ff */
[----:B------:R-:W-:-:S07]  /*63b0*/  IMAD R22, R9, R156, RZ ;  /* 0x0000009c09167224 */ /* 0x000fce00078e02ff */
.L_x_262:
[----:B------:R-:W-:Y:S05]  /*63c0*/  BSYNC B1 ;  /* 0x0000000000017941 */ /* 0x000fea0003800000 */
.L_x_261:
[----:B0-----:R-:W-:Y:S01]  /*63d0*/  @!P5 IMAD R9, R72, R155, R22 ;  /* 0x0000009b4809d224 */ /* 0x001fe200078e0216 */
[----:B------:R-:W-:Y:S04]  /*63e0*/  BSSY B1, `(.L_x_263) ;  /* 0x0000006000017945 */ /* 0x000fe80003800000 */
[----:B------:R0:W-:Y:S01]  /*63f0*/  @!P5 STG.E.U8 desc[UR36][R6.64+0x60], R9 ;  /* 0x000060090600d986 */ /* 0x0001e2000c101124 */
[----:B------:R-:W-:Y:S05]  /*6400*/  @P1 BRA `(.L_x_264) ;  /* 0x00000000000c1947 */ /* 0x000fea0003800000 */
[----:B--2---:R-:W0:Y:S02]  /*6410*/  LDG.E.U8 R157, desc[UR36][R4.64+0x61] ;  /* 0x00006124049d7981 */ /* 0x004e24000c1e1100 */
[----:B0-----:R-:W-:-:S05]  /*6420*/  PRMT R9, R157, 0x8880, RZ ;  /* 0x000088809d097816 */ /* 0x001fca00000000ff */
[----:B------:R-:W-:-:S07]  /*6430*/  IMAD R22, R9, R156, RZ ;  /* 0x0000009c09167224 */ /* 0x000fce00078e02ff */
.L_x_264:
[----:B------:R-:W-:Y:S05]  /*6440*/  BSYNC B1 ;  /* 0x0000000000017941 */ /* 0x000fea0003800000 */
.L_x_263:
        /* <DEDUP_REMOVED lines=11> */
.L_x_266:
[----:B------:R-:W-:Y:S05]  /*6500*/  BSYNC B1 ;  /* 0x0000000000017941 */ /* 0x000fea0003800000 */
.L_x_265:
[----:B0-----:R-:W-:Y:S01]  /*6510*/  @!P4 IMAD R9, R74, R155, R22 ;  /* 0x0000009b4a09c224 */ /* 0x001fe200078e0216 */
[----:B------:R-:W-:Y:S04]  /*6520*/  BSSY B1, `(.L_x_267) ;  /* 0x0000006000017945 */ /* 0x000fe80003800000 */
[----:B------:R0:W-:Y:S01]  /*6530*/  @!P4 STG.E.U8 desc[UR36][R10.64+0x60], R9 ;  /* 0x000060090a00c986 */ /* 0x0001e2000c101124 */
[----:B------:R-:W-:Y:S05]  /*6540*/  @P3 BRA `(.L_x_268) ;  /* 0x00000000000c3947 */ /* 0x000fea0003800000 */
[----:B--2---:R-:W0:Y:S02]  /*6550*/  LDG.E.U8 R157, desc[UR36][R12.64+0x61] ;  /* 0x000061240c9d7981 */ /* 0x004e24000c1e1100 */
[----:B0-----:R-:W-:-:S05]  /*6560*/  PRMT R9, R157, 0x8880, RZ ;  /* 0x000088809d097816 */ /* 0x001fca00000000ff */
[----:B------:R-:W-:-:S07]  /*6570*/  IMAD R22, R9, R156, RZ ;  /* 0x0000009c09167224 */ /* 0x000fce00078e02ff */
.L_x_268:
[----:B------:R-:W-:Y:S05]  /*6580*/  BSYNC B1 ;  /* 0x0000000000017941 */ /* 0x000fea0003800000 */
.L_x_267:
[----:B------:R-:W-:Y:S01]  /*6590*/  @!P3 IMAD R75, R75, R155, R22 ;  /* 0x0000009b4b4bb224 */ /* 0x000fe200078e0216 */
[----:B------:R-:W-:Y:S04]  /*65a0*/  BSSY B1, `(.L_x_269) ;  /* 0x0000006000017945 */ /* 0x000fe80003800000 */
[----:B------:R0:W-:Y:S01]  /*65b0*/  @!P3 STG.E.U8 desc[UR36][R10.64+0x61], R75 ;  /* 0x0000614b0a00b986 */ /* 0x0001e2000c101124 */
[----:B------:R-:W-:Y:S05]  /*65c0*/  @P5 BRA `(.L_x_270) ;  /* 0x00000000000c5947 */ /* 0x000fea0003800000 */
[----:B--2---:R-:W0:Y:S02]  /*65d0*/  LDG.E.U8 R157, desc[UR36][R4.64+0x68] ;  /* 0x00006824049d7981 */ /* 0x004e24000c1e1100 */
[----:B0-----:R-:W-:-:S05]  /*65e0*/  PRMT R9, R157, 0x8880, RZ ;  /* 0x000088809d097816 */ /* 0x001fca00000000ff */
[----:B------:R-:W-:-:S07]  /*65f0*/  IMAD R22, R9, R156, RZ ;  /* 0x0000009c09167224 */ /* 0x000fce00078e02ff */
.L_x_270:
[----:B------:R-:W-:Y:S05]  /*6600*/  BSYNC B1 ;  /* 0x0000000000017941 */ /* 0x000fea0003800000 */
.L_x_269:
[----:B0-----:R-:W-:Y:S01]  /*6610*/  @!P5 IMAD R9, R76, R155, R22 ;  /* 0x0000009b4c09d224 */ /* 0x001fe200078e0216 */
[----:B------:R-:W-:Y:S04]  /*6620*/  BSSY B1, `(.L_x_271) ;  /* 0x0000006000017945 */ /* 0x000fe80003800000 */
[----:B------:R0:W-:Y:S01]  /*6630*/  @!P5 STG.E.U8 desc[UR36][R6.64+0x68], R9 ;  /* 0x000068090600d986 */ /* 0x0001e2000c101124 */
[----:B------:R-:W-:Y:S05]  /*6640*/  @P1 BRA `(.L_x_272) ;  /* 0x00000000000c1947 */ /* 0x000fea0003800000 */
[----:B--2---:R-:W0:Y:S02]  /*6650*/  LDG.E.U8 R157, desc[UR36][R4.64+0x69] ;  /* 0x00006924049d7981 */ /* 0x004e24000c1e1100 */
[----:B0-----:R-:W-:-:S05]  /*6660*/  PRMT R9, R157, 0x8880, RZ ;  /* 0x000088809d097816 */ /* 0x001fca00000000ff */
[----:B------:R-:W-:-:S07]  /*6670*/  IMAD R22, R9, R156, RZ ;  /* 0x0000009c09167224 */ /* 0x000fce00078e02ff */
.L_x_272:
[----:B------:R-:W-:Y:S05]  /*6680*/  BSYNC B1 ;  /* 0x0000000000017941 */ /* 0x000fea0003800000 */
.L_x_271:
        /* <DEDUP_REMOVED lines=11> */
.L_x_274:
[----:B------:R-:W-:Y:S05]  /*6740*/  BSYNC B1 ;  /* 0x0000000000017941 */ /* 0x000fea0003800000 */
.L_x_273:
[----:B0-----:R-:W-:Y:S01]  /*6750*/  @!P4 IMAD R9, R78, R155, R22 ;  /* 0x0000009b4e09c224 */ /* 0x001fe200078e0216 */
[----:B------:R-:W-:Y:S04]  /*6760*/  BSSY B1, `(.L_x_275) ;  /* 0x0000006000017945 */ /* 0x000fe80003800000 */
[----:B------:R0:W-:Y:S01]  /*6770*/  @!P4 STG.E.U8 desc[UR36][R10.64+0x68], R9 ;  /* 0x000068090a00c986 */ /* 0x0001e2000c101124 */
[----:B------:R-:W-:Y:S05]  /*6780*/  @P3 BRA `(.L_x_276) ;  /* 0x00000000000c3947 */ /* 0x000fea0003800000 */
[----:B--2---:R-:W0:Y:S02]  /*6790*/  LDG.E.U8 R157, desc[UR36][R12.64+0x69] ;  /* 0x000069240c9d7981 */ /* 0x004e24000c1e1100 */
[----:B0-----:R-:W-:-:S05]  /*67a0*/  PRMT R9, R157, 0x8880, RZ ;  /* 0x000088809d097816 */ /* 0x001fca00000000ff */
[----:B------:R-:W-:-:S07]  /*67b0*/  IMAD R22, R9, R156, RZ ;  /* 0x0000009c09167224 */ /* 0x000fce00078e02ff */
.L_x_276:
[----:B------:R-:W-:Y:S05]  /*67c0*/  BSYNC B1 ;  /* 0x0000000000017941 */ /* 0x000fea0003800000 */
.L_x_275:
[----:B------:R-:W-:Y:S01]  /*67d0*/  @!P3 IMAD R79, R79, R155, R22 ;  /* 0x0000009b4f4fb224 */ /* 0x000fe200078e0216 */
[----:B------:R-:W-:Y:S04]  /*67e0*/  BSSY B1, `(.L_x_277) ;  /* 0x0000006000017945 */ /* 0x000fe80003800000 */
[----:B------:R0:W-:Y:S01]  /*67f0*/  @!P3 STG.E.U8 desc[UR36][R10.64+0x69], R79 ;  /* 0x0000694f0a00b986 */ /* 0x0001e2000c101124 */
[----:B------:R-:W-:Y:S05]  /*6800*/  @P5 BRA `(.L_x_278) ;  /* 0x00000000000c5947 */ /* 0x000fea0003800000 */
[----:B--2---:R-:W0:Y:S02]  /*6810*/  LDG.E.U8 R157, desc[UR36][R4.64+0x70] ;  /* 0x00007024049d7981 */ /* 0x004e24000c1e1100 */
[----:B0-----:R-:W-:-:S05]  /*6820*/  PRMT R9, R157, 0x8880, RZ ;  /* 0x000088809d097816 */ /* 0x001fca00000000ff */
[----:B------:R-:W-:-:S07]  /*6830*/  IMAD R22, R9, R156, RZ ;  /* 0x0000009c09167224 */ /* 0x000fce00078e02ff */
.L_x_278:
[----:B------:R-:W-:Y:S05]  /*6840*/  BSYNC B1 ;  /* 0x0000000000017941 */ /* 0x000fea0003800000 */
.L_x_277:
[----:B0-----:R-:W-:Y:S01]  /*6850*/  @!P5 IMAD R9, R80, R155, R22 ;  /* 0x0000009b5009d224 */ /* 0x001fe200078e0216 */
[----:B------:R-:W-:Y:S04]  /*6860*/  BSSY B1, `(.L_x_279) ;  /* 0x0000006000017945 */ /* 0x000fe80003800000 */
[----:B------:R0:W-:Y:S01]  /*6870*/  @!P5 STG.E.U8 desc[UR36][R6.64+0x70], R9 ;  /* 0x000070090600d986 */ /* 0x0001e2000c101124 */
[----:B------:R-:W-:Y:S05]  /*6880*/  @P1 BRA `(.L_x_280) ;  /* 0x00000000000c1947 */ /* 0x000fea0003800000 */
[----:B--2---:R-:W0:Y:S02]  /*6890*/  LDG.E.U8 R157, desc[UR36][R4.64+0x71] ;  /* 0x00007124049d7981 */ /* 0x004e24000c1e1100 */
[----:B0-----:R-:W-:-:S05]  /*68a0*/  PRMT R9, R157, 0x8880, RZ ;  /* 0x000088809d097816 */ /* 0x001fca00000000ff */
[----:B------:R-:W-:-:S07]  /*68b0*/  IMAD R22, R9, R156, RZ ;  /* 0x0000009c09167224 */ /* 0x000fce00078e02ff */
.L_x_280:
[----:B------:R-:W-:Y:S05]  /*68c0*/  BSYNC B1 ;  /* 0x0000000000017941 */ /* 0x000fea0003800000 */
.L_x_279:
[----:B------:R-:W-:Y:S01]  /*68d0*/  ISETP.LT.OR P4, PT, R3, 0x71, !P0 ;  /* 0x000000710300780c */ /* 0x000fe20004781670 */
[----:B------:R-:W-:Y:S01]  /*68e0*/  @!P1 IMAD R81, R81, R155, R22 ;  /* 0x0000009b51519224 */ /* 0x000fe200078e0216 */
[----:B------:R-:W-:Y:S01]  /*68f0*/  BSSY B1, `(.L_x_281) ;  /* 0x000000a000017945 */ /* 0x000fe20003800000 */
[C---:B------:R-:W-:Y:S02]  /*6900*/  ISETP.LT.OR P3, PT, R3.reuse, 0x72, !P0 ;  /* 0x000000720300780c */ /* 0x040fe40004761670 */
        /* <DEDUP_REMOVED lines=8> */
.L_x_282:
[----:B------:R-:W-:Y:S05]  /*6990*/  BSYNC B1 ;  /* 0x0000000000017941 */ /* 0x000fea0003800000 */
.L_x_281:
[----:B0-----:R-:W-:Y:S01]  /*69a0*/  @!P4 IMAD R9, R82, R155, R22 ;  /* 0x0000009b5209c224 */ /* 0x001fe200078e0216 */
[----:B------:R-:W-:Y:S04]  /*69b0*/  BSSY B1, `(.L_x_283) ;  /* 0x0000006000017945 */ /* 0x000fe80003800000 */
[----:B------:R0:W-:Y:S01]  /*69c0*/  @!P4 STG.E.U8 desc[UR36][R10.64+0x70], R9 ;  /* 0x000070090a00c986 */ /* 0x0001e2000c101124 */
[----:B------:R-:W-:Y:S05]  /*69d0*/  @P3 BRA `(.L_x_284) ;  /* 0x00000000000c3947 */ /* 0x000fea0003800000 */
[----:B--2---:R-:W0:Y:S02]  /*69e0*/  LDG.E.U8 R157, desc[UR36][R12.64+0x71] ;  /* 0x000071240c9d7981 */ /* 0x004e24000c1e1100 */
[----:B0-----:R-:W-:-:S05]  /*69f0*/  PRMT R9, R157, 0x8880, RZ ;  /* 0x000088809d097816 */ /* 0x001fca00000000ff */
[----:B------:R-:W-:-:S07]  /*6a00*/  IMAD R22, R9, R156, RZ ;  /* 0x0000009c09167224 */ /* 0x000fce00078e02ff */
.L_x_284:
[----:B------:R-:W-:Y:S05]  /*6a10*/  BSYNC B1 ;  /* 0x0000000000017941 */ /* 0x000fea0003800000 */
.L_x_283:
[----:B------:R-:W-:Y:S01]  /*6a20*/  @!P3 IMAD R83, R83, R155, R22 ;  /* 0x0000009b5353b224 */ /* 0x000fe200078e0216 */
[----:B------:R-:W-:Y:S04]  /*6a30*/  BSSY B1, `(.L_x_285) ;  /* 0x0000006000017945 */ /* 0x000fe80003800000 */
[----:B------:R0:W-:Y:S01]  /*6a40*/  @!P3 STG.E.U8 desc[UR36][R10.64+0x71], R83 ;  /* 0x000071530a00b986 */ /* 0x0001e2000c101124 */
[----:B------:R-:W-:Y:S05]  /*6a50*/  @P1 BRA `(.L_x_286) ;  /* 0x00000000000c1947 */ /* 0x000fea0003800000 */
[----:B--2---:R-:W0:Y:S02]  /*6a60*/  LDG.E.U8 R157, desc[UR36][R4.64+0x78] ;  /* 0x00007824049d7981 */ /* 0x004e24000c1e1100 */
[----:B0-----:R-:W-:-:S05]  /*6a70*/  PRMT R9, R157, 0x8880, RZ ;  /* 0x000088809d097816 */ /* 0x001fca00000000ff */
[----:B------:R-:W-:-:S07]  /*6a80*/  IMAD R22, R9, R156, RZ ;  /* 0x0000009c09167224 */ /* 0x000fce00078e02ff */
.L_x_286:
[----:B------:R-:W-:Y:S05]  /*6a90*/  BSYNC B1 ;  /* 0x0000000000017941 */ /* 0x000fea0003800000 */
.L_x_285:
[----:B0-----:R-:W-:Y:S01]  /*6aa0*/  @!P1 IMAD R9, R84, R155, R22 ;  /* 0x0000009b54099224 */ /* 0x001fe200078e0216 */
[----:B------:R-:W-:Y:S04]  /*6ab0*/  BSSY B1, `(.L_x_287) ;  /* 0x0000006000017945 */ /* 0x000fe80003800000 */
[----:B------:R0:W-:Y:S01]  /*6ac0*/  @!P1 STG.E.U8 desc[UR36][R6.64+0x78], R9 ;  /* 0x0000780906009986 */ /* 0x0001e2000c101124 */
[----:B------:R-:W-:Y:S05]  /*6ad0*/  @P2 BRA `(.L_x_288) ;  /* 0x00000000000c2947 */ /* 0x000fea0003800000 */
[----:B--2---:R-:W0:Y:S02]  /*6ae0*/  LDG.E.U8 R157, desc[UR36][R4.64+0x79] ;  /* 0x00007924049d7981 */ /* 0x004e24000c1e1100 */
[----:B0-----:R-:W-:-:S05]  /*6af0*/  PRMT R9, R157, 0x8880, RZ ;  /* 0x000088809d097816 */ /* 0x001fca00000000ff */
[----:B------:R-:W-:-:S07]  /*6b00*/  IMAD R22, R9, R156, RZ ;  /* 0x0000009c09167224 */ /* 0x000fce00078e02ff */
.L_x_288:
[----:B------:R-:W-:Y:S05]  /*6b10*/  BSYNC B1 ;  /* 0x0000000000017941 */ /* 0x000fea0003800000 */
.L_x_287:
[----:B------:R-:W-:Y:S01]  /*6b20*/  @!P2 IMAD R85, R85, R155, R22 ;  /* 0x0000009b5555a224 */ /* 0x000fe200078e0216 */
[----:B------:R-:W-:Y:S04]  /*6b30*/  BSSY B1, `(.L_x_289) ;  /* 0x0000006000017945 */ /* 0x000fe80003800000 */
[----:B------:R0:W-:Y:S01]  /*6b40*/  @!P2 STG.E.U8 desc[UR36][R6.64+0x79], R85 ;  /* 0x000079550600a986 */ /* 0x0001e2000c101124 */
[----:B------:R-:W-:Y:S05]  /*6b50*/  @P5 BRA `(.L_x_290) ;  /* 0x00000000000c5947 */ /* 0x000fea0003800000 */
[----:B--2---:R-:W2:Y:S02]  /*6b60*/  LDG.E.U8 R157, desc[UR36][R12.64+0x78] ;  /* 0x000078240c9d7981 */ /* 0x004ea4000c1e1100 */
[----:B--2---:R-:W-:-:S05]  /*6b70*/  PRMT R5, R157, 0x8880, RZ ;  /* 0x000088809d057816 */ /* 0x004fca00000000ff */
[----:B------:R-:W-:-:S07]  /*6b80*/  IMAD R22, R5, R156, RZ ;  /* 0x0000009c05167224 */ /* 0x000fce00078e02ff */
.L_x_290:
[----:B------:R-:W-:Y:S05]  /*6b90*/  BSYNC B1 ;  /* 0x0000000000017941 */ /* 0x000fea0003800000 */
.L_x_289:
[----:B------:R-:W-:Y:S01]  /*6ba0*/  @!P5 IMAD R5, R86, R155, R22 ;  /* 0x0000009b5605d224 */ /* 0x000fe200078e0216 */
[----:B------:R-:W-:Y:S01]  /*6bb0*/  ISETP.LT.OR P0, PT, R3, 0x7a, !P0 ;  /* 0x0000007a0300780c */ /* 0x000fe20004701670 */
[----:B------:R-:W-:Y:S03]  /*6bc0*/  BSSY B1, `(.L_x_291) ;  /* 0x0000006000017945 */ /* 0x000fe60003800000 */
[----:B------:R0:W-:Y:S09]  /*6bd0*/  @!P5 STG.E.U8 desc[UR36][R10.64+0x78], R5 ;  /* 0x000078050a00d986 */ /* 0x0001f2000c101124 */
[----:B------:R-:W-:Y:S05]  /*6be0*/  @P0 BRA `(.L_x_292) ;  /* 0x00000000000c0947 */ /* 0x000fea0003800000 */
[----:B--2---:R-:W2:Y:S02]  /*6bf0*/  LDG.E.U8 R157, desc[UR36][R12.64+0x79] ;  /* 0x000079240c9d7981 */ /* 0x004ea4000c1e1100 */
[----:B--2---:R-:W-:-:S05]  /*6c00*/  PRMT R3, R157, 0x8880, RZ ;  /* 0x000088809d037816 */ /* 0x004fca00000000ff */
[----:B------:R-:W-:-:S07]  /*6c10*/  IMAD R22, R3, R156, RZ ;  /* 0x0000009c03167224 */ /* 0x000fce00078e02ff */
.L_x_292:
[----:B------:R-:W-:Y:S05]  /*6c20*/  BSYNC B1 ;  /* 0x0000000000017941 */ /* 0x000fea0003800000 */
.L_x_291:
[----:B------:R-:W-:Y:S01]  /*6c30*/  IMAD R87, R87, R155, R22 ;  /* 0x0000009b57577224 */ /* 0x000fe200078e0216 */
[----:B------:R-:W-:Y:S06]  /*6c40*/  @P0 BRA `(.L_x_293) ;  /* 0x0000001800180947 */ /* 0x000fec0003800000 */
[----:B------:R0:W-:Y:S01]  /*6c50*/  STG.E.U8 desc[UR36][R10.64+0x79], R87 ;  /* 0x000079570a007986 */ /* 0x0001e2000c101124 */
[----:B------:R-:W-:Y:S05]  /*6c60*/  BRA `(.L_x_293) ;  /* 0x0000001800107947 */ /* 0x000fea0003800000 */
.L_x_36:
[C---:B------:R-:W-:Y:S02]  /*6c70*/  ISETP.GE.AND P2, PT, R0.reuse, 0x1, PT ;  /* 0x000000010000780c */ /* 0x040fe40003f46270 */
[----:B------:R-:W-:Y:S02]  /*6c80*/  ISETP.GE.AND P0, PT, R0, 0x9, PT ;  /* 0x000000090000780c */ /* 0x000fe40003f06270 */
[C---:B------:R-:W-:Y:S02]  /*6c90*/  ISETP.LT.OR P3, PT, R3.reuse, 0x1, !P2 ;  /* 0x000000010300780c */ /* 0x040fe40005761670 */
[C---:B------:R-:W-:Y:S02]  /*6ca0*/  ISETP.LT.OR P5, PT, R3.reuse, 0x2, !P2 ;  /* 0x000000020300780c */ /* 0x040fe400057a1670 */
[C---:B------:R-:W-:Y:S02]  /*6cb0*/  ISETP.LT.OR P1, PT, R3.reuse, 0x1, !P0 ;  /* 0x000000010300780c */ /* 0x040fe40004721670 */
[----:B------:R-:W-:-:S07]  /*6cc0*/  ISETP.LT.OR P4, PT, R3, 0x2, !P0 ;  /* 0x000000020300780c */ /* 0x000fce0004781670 */
[-C--:B------:R-:W-:Y:S02]  /*6cd0*/  @!P3 IMAD R5, R88, R155.reuse, RZ ;  /* 0x0000009b5805b224 */ /* 0x080fe400078e02ff */
[-C--:B------:R-:W-:Y:S02]  /*6ce0*/  @!P5 IMAD R89, R89, R155.reuse, RZ ;  /* 0x0000009b5959d224 */ /* 0x080fe400078e02ff */
[-C--:B------:R-:W-:Y:S01]  /*6cf0*/  @!P1 IMAD R13, R90, R155.reuse, RZ ;  /* 0x0000009b5a0d9224 */ /* 0x080fe200078e02ff */
[----:B------:R0:W-:Y:S01]  /*6d00*/  @!P3 STG.E.U8 desc[UR36][R160.64], R5 ;  /* 0x00000005a000b986 */ /* 0x0001e2000c101124 */
[----:B------:R-:W-:Y:S01]  /*6d10*/  ISETP.LT.OR P3, PT, R3, 0x9, !P2 ;  /* 0x000000090300780c */ /* 0x000fe20005761670 */
[----:B------:R-:W-:Y:S02]  /*6d20*/  @!P4 IMAD R91, R91, R155, RZ ;  /* 0x0000009b5b5bc224 */ /* 0x000fe400078e02ff */
[----:B------:R-:W-:Y:S01]  /*6d30*/  @!P5 STG.E.U8 desc[UR36][R160.64+0x1], R89 ;  /* 0x00000159a000d986 */ /* 0x000fe2000c101124 */
[----:B------:R-:W-:-:S03]  /*6d40*/  ISETP.LT.OR P5, PT, R3, 0xa, !P2 ;  /* 0x0000000a0300780c */ /* 0x000fc600057a1670 */
[----:B------:R1:W-:Y:S01]  /*6d50*/  @!P1 STG.E.U8 desc[UR36][R8.64], R13 ;  /* 0x0000000d08009986 */ /* 0x0003e2000c101124 */
[----:B------:R-:W-:-:S03]  /*6d60*/  ISETP.LT.OR P1, PT, R3, 0x9, !P0 ;  /* 0x000000090300780c */ /* 0x000fc60004721670 */
[----:B------:R-:W-:Y:S01]  /*6d70*/  @!P4 STG.E.U8 desc[UR36][R8.64+0x1], R91 ;  /* 0x0000015b0800c986 */ /* 0x000fe2000c101124 */
[----:B------:R-:W-:Y:S01]  /*6d80*/  ISETP.LT.OR P4, PT, R3, 0xa, !P0 ;  /* 0x0000000a0300780c */ /* 0x000fe20004781670 */
[----:B------:R-:W-:-:S04]  /*6d90*/  @!P3 IMAD R15, R92, R155, RZ ;  /* 0x0000009b5c0fb224 */ /* 0x000fc800078e02ff */
[-C--:B------:R-:W-:Y:S01]  /*6da0*/  @!P5 IMAD R93, R93, R155.reuse, RZ ;  /* 0x0000009b5d5dd224 */ /* 0x080fe200078e02ff */
[----:B------:R3:W-:Y:S01]  /*6db0*/  @!P3 STG.E.U8 desc[UR36][R160.64+0x8], R15 ;  /* 0x0000080fa000b986 */ /* 0x0007e2000c101124 */
[C---:B------:R-:W-:Y:S02]  /*6dc0*/  ISETP.LT.OR P3, PT, R3.reuse, 0x11, !P2 ;  /* 0x000000110300780c */ /* 0x040fe40005761670 */
[-C--:B0-----:R-:W-:Y:S01]  /*6dd0*/  @!P1 IMAD R5, R94, R155.reuse, RZ ;  /* 0x0000009b5e059224 */ /* 0x081fe200078e02ff */
[----:B------:R-:W-:Y:S01]  /*6de0*/  @!P5 STG.E.U8 desc[UR36][R160.64+0x9], R93 ;  /* 0x0000095da000d986 */ /* 0x000fe2000c101124 */
[----:B------:R-:W-:Y:S02]  /*6df0*/  ISETP.LT.OR P5, PT, R3, 0x12, !P2 ;  /* 0x000000120300780c */ /* 0x000fe400057a1670 */
[----:B------:R-:W-:Y:S01]  /*6e00*/  @!P4 IMAD R95, R95, R155, RZ ;  /* 0x0000009b5f5fc224 */ /* 0x000fe200078e02ff */
[----:B------:R0:W-:Y:S01]  /*6e10*/  @!P1 STG.E.U8 desc[UR36][R8.64+0x8], R5 ;  /* 0x0000080508009986 */ /* 0x0001e2000c101124 */
[----:B------:R-:W-:-:S03]  /*6e20*/  ISETP.LT.OR P1, PT, R3, 0x11, !P0 ;  /* 0x000000110300780c */ /* 0x000fc60004721670 */
[----:B------:R-:W-:Y:S01]  /*6e30*/  @!P4 STG.E.U8 desc[UR36][R8.64+0x9], R95 ;  /* 0x0000095f0800c986 */ /* 0x000fe2000c101124 */
[----:B------:R-:W-:Y:S01]  /*6e40*/  ISETP.LT.OR P4, PT, R3, 0x12, !P0 ;  /* 0x000000120300780c */ /* 0x000fe20004781670 */
[----:B-1----:R-:W-:-:S04]  /*6e50*/  @!P3 IMAD R13, R96, R155, RZ ;  /* 0x0000009b600db224 */ /* 0x002fc800078e02ff */
[-C--:B------:R-:W-:Y:S01]  /*6e60*/  @!P5 IMAD R97, R97, R155.reuse, RZ ;  /* 0x0000009b6161d224 */ /* 0x080fe200078e02ff */
[----:B------:R1:W-:Y:S01]  /*6e70*/  @!P3 STG.E.U8 desc[UR36][R160.64+0x10], R13 ;  /* 0x0000100da000b986 */ /* 0x0003e2000c101124 */
[C---:B------:R-:W-:Y:S02]  /*6e80*/  ISETP.LT.OR P3, PT, R3.reuse, 0x19, !P2 ;  /* 0x000000190300780c */ /* 0x040fe40005761670 */
[-C--:B---3--:R-:W-:Y:S01]  /*6e90*/  @!P1 IMAD R15, R98, R155.reuse, RZ ;  /* 0x0000009b620f9224 */ /* 0x088fe200078e02ff */
[----:B------:R-:W-:Y:S01]  /*6ea0*/  @!P5 STG.E.U8 desc[UR36][R160.64+0x11], R97 ;  /* 0x00001161a000d986 */ /* 0x000fe2000c101124 */
[----:B------:R-:W-:Y:S02]  /*6eb0*/  ISETP.LT.OR P5, PT, R3, 0x1a, !P2 ;  /* 0x0000001a0300780c */ /* 0x000fe400057a1670 */
[----:B------:R-:W-:Y:S01]  /*6ec0*/  @!P4 IMAD R99, R99, R155, RZ ;  /* 0x0000009b6363c224 */ /* 0x000fe200078e02ff */
[----:B------:R3:W-:Y:S01]  /*6ed0*/  @!P1 STG.E.U8 desc[UR36][R8.64+0x10], R15 ;  /* 0x0000100f08009986 */ /* 0x0007e2000c101124 */
[----:B------:R-:W-:-:S03]  /*6ee0*/  ISETP.LT.OR P1, PT, R3, 0x19, !P0 ;  /* 0x000000190300780c */ /* 0x000fc60004721670 */
[----:B------:R-:W-:Y:S01]  /*6ef0*/  @!P4 STG.E.U8 desc[UR36][R8.64+0x11], R99 ;  /* 0x000011630800c986 */ /* 0x000fe2000c101124 */
[----:B------:R-:W-:Y:S01]  /*6f00*/  ISETP.LT.OR P4, PT, R3, 0x1a, !P0 ;  /* 0x0000001a0300780c */ /* 0x000fe20004781670 */
[----:B0-----:R-:W-:-:S04]  /*6f10*/  @!P3 IMAD R5, R100, R155, RZ ;  /* 0x0000009b6405b224 */ /* 0x001fc800078e02ff */
[-C--:B------:R-:W-:Y:S01]  /*6f20*/  @!P5 IMAD R101, R101, R155.reuse, RZ ;  /* 0x0000009b6565d224 */ /* 0x080fe200078e02ff */
[----:B------:R0:W-:Y:S01]  /*6f30*/  @!P3 STG.E.U8 desc[UR36][R160.64+0x18], R5 ;  /* 0x00001805a000b986 */ /* 0x0001e2000c101124 */
[C---:B------:R-:W-:Y:S02]  /*6f40*/  ISETP.LT.OR P3, PT, R3.reuse, 0x21, !P2 ;  /* 0x000000210300780c */ /* 0x040fe40005761670 */
[-C--:B-1----:R-:W-:Y:S01]  /*6f50*/  @!P1 IMAD R13, R102, R155.reuse, RZ ;  /* 0x0000009b660d9224 */ /* 0x082fe200078e02ff */
[----:B------:R-:W-:Y:S01]  /*6f60*/  @!P5 STG.E.U8 desc[UR36][R160.64+0x19], R101 ;  /* 0x00001965a000d986 */ /* 0x000fe2000c101124 */
[----:B------:R-:W-:Y:S02]  /*6f70*/  ISETP.LT.OR P5, PT, R3, 0x22, !P2 ;  /* 0x000000220300780c */ /* 0x000fe400057a1670 */
[----:B------:R-:W-:Y:S01]  /*6f80*/  @!P4 IMAD R103, R103, R155, RZ ;  /* 0x0000009b6767c224 */ /* 0x000fe200078e02ff */
[----:B------:R1:W-:Y:S01]  /*6f90*/  @!P1 STG.E.U8 desc[UR36][R8.64+0x18], R13 ;  /* 0x0000180d08009986 */ /* 0x0003e2000c101124 */
[----:B------:R-:W-:-:S03]  /*6fa0*/  ISETP.LT.OR P1, PT, R3, 0x21, !P0 ;  /* 0x000000210300780c */ /* 0x000fc60004721670 */
[----:B------:R-:W-:Y:S01]  /*6fb0*/  @!P4 STG.E.U8 desc[UR36][R8.64+0x19], R103 ;  /* 0x000019670800c986 */ /* 0x000fe2000c101124 */
[----:B------:R-:W-:Y:S01]  /*6fc0*/  ISETP.LT.OR P4, PT, R3, 0x22, !P0 ;  /* 0x000000220300780c */ /* 0x000fe20004781670 */
[----:B---3--:R-:W-:-:S04]  /*6fd0*/  @!P3 IMAD R15, R104, R155, RZ ;  /* 0x0000009b680fb224 */ /* 0x008fc800078e02ff */
        /* <DEDUP_REMOVED lines=128> */
[----:B------:R-:W-:-:S02]  /*77e0*/  ISETP.GE.AND P1, PT, R0, 0x81, PT ;  /* 0x000000810000780c */ /* 0x000fc40003f26270 */
[C---:B------:R-:W-:Y:S01]  /*77f0*/  ISETP.LT.OR P5, PT, R3.reuse, 0x79, !P0 ;  /* 0x000000790300780c */ /* 0x040fe200047a1670 */
[----:B------:R-:W-:Y:S01]  /*7800*/  @!P4 STG.E.U8 desc[UR36][R8.64+0x71], R147 ;  /* 0x000071930800c986 */ /* 0x000fe2000c101124 */
[C---:B------:R-:W-:Y:S01]  /*7810*/  ISETP.LT.OR P0, PT, R3.reuse, 0x7a, !P0 ;  /* 0x0000007a0300780c */ /* 0x040fe20004701670 */
[----:B0-----:R-:W-:Y:S01]  /*7820*/  @!P3 IMAD R5, R148, R155, RZ ;  /* 0x0000009b9405b224 */ /* 0x001fe200078e02ff */
[----:B------:R-:W-:-:S03]  /*7830*/  ISETP.LT.OR P4, PT, R3, 0x1, !P1 ;  /* 0x000000010300780c */ /* 0x000fc60004f81670 */
[----:B------:R-:W-:Y:S01]  /*7840*/  @!P2 IMAD R149, R149, R155, RZ ;  /* 0x0000009b9595a224 */ /* 0x000fe200078e02ff */
[----:B------:R0:W-:Y:S01]  /*7850*/  @!P3 STG.E.U8 desc[UR36][R160.64+0x78], R5 ;  /* 0x00007805a000b986 */ /* 0x0001e2000c101124 */
[----:B------:R-:W-:-:S03]  /*7860*/  ISETP.LT.OR P3, PT, R3, 0x2, !P1 ;  /* 0x000000020300780c */ /* 0x000fc60004f61670 */
[----:B------:R-:W-:Y:S01]  /*7870*/  @!P2 STG.E.U8 desc[UR36][R160.64+0x79], R149 ;  /* 0x00007995a000a986 */ /* 0x000fe2000c101124 */
[-C--:B-1----:R-:W-:Y:S01]  /*7880*/  @!P5 IMAD R13, R150, R155.reuse, RZ ;  /* 0x0000009b960dd224 */ /* 0x082fe200078e02ff */
[----:B------:R-:W-:Y:S01]  /*7890*/  ISETP.GE.AND P2, PT, R0, 0x89, PT ;  /* 0x000000890000780c */ /* 0x000fe20003f46270 */
[-C--:B------:R-:W-:Y:S02]  /*78a0*/  @!P0 IMAD R151, R151, R155.reuse, RZ ;  /* 0x0000009b97978224 */ /* 0x080fe400078e02ff */
[----:B---3--:R-:W-:Y:S01]  /*78b0*/  @!P4 IMAD R15, R24, R155, RZ ;  /* 0x0000009b180fc224 */ /* 0x008fe200078e02ff */
[----:B------:R1:W-:Y:S01]  /*78c0*/  @!P5 STG.E.U8 desc[UR36][R8.64+0x78], R13 ;  /* 0x0000780d0800d986 */ /* 0x0003e2000c101124 */
[----:B------:R-:W-:-:S03]  /*78d0*/  ISETP.LT.OR P5, PT, R3, 0x1, !P2 ;  /* 0x000000010300780c */ /* 0x000fc600057a1670 */
[----:B------:R-:W-:Y:S01]  /*78e0*/  @!P3 IMAD R25, R25, R155, RZ ;  /* 0x0000009b1919b224 */ /* 0x000fe200078e02ff */
[----:B------:R-:W-:Y:S01]  /*78f0*/  @!P0 STG.E.U8 desc[UR36][R8.64+0x79], R151 ;  /* 0x0000799708008986 */ /* 0x000fe2000c101124 */
[----:B------:R-:W-:-:S03]  /*7900*/  ISETP.LT.OR P0, PT, R3, 0x2, !P2 ;  /* 0x000000020300780c */ /* 0x000fc60005701670 */
[----:B------:R-:W-:Y:S01]  /*7910*/  @!P4 STG.E.U8 desc[UR36][R6.64], R15 ;  /* 0x0000000f0600c986 */ /* 0x000fe2000c101124 */
        /* <DEDUP_REMOVED lines=19> */
[-C--:B------:R-:W-:Y:S01]  /*7a50*/  @!P4 IMAD R9, R32, R155.reuse, RZ ;  /* 0x0000009b2009c224 */ /* 0x080fe200078e02ff */
        /* <DEDUP_REMOVED lines=127> */
[----:B-1----:R-:W-:-:S04]  /*8250*/  @!P5 IMAD R13, R74, R155, RZ ;  /* 0x0000009b4a0dd224 */ /* 0x002fc800078e02ff */
        /* <DEDUP_REMOVED lines=12> */
[----:B------:R-:W-:-:S04]  /*8320*/  @!P0 IMAD R9, R78, R155, RZ ;  /* 0x0000009b4e098224 */ /* 0x000fc800078e02ff */
[-C--:B------:R-:W-:Y:S01]  /*8330*/  @!P4 IMAD R79, R79, R155.reuse, RZ ;  /* 0x0000009b4f4fc224 */ /* 0x080fe200078e02ff */
[----:B------:R1:W-:Y:S01]  /*8340*/  @!P0 STG.E.U8 desc[UR36][R10.64+0x68], R9 ;  /* 0x000068090a008986 */ /* 0x0003e2000c101124 */
[----:B------:R-:W-:Y:S02]  /*8350*/  ISETP.LT.OR P0, PT, R3, 0x71, !P2 ;  /* 0x000000710300780c */ /* 0x000fe40005701670 */
[----:B------:R-:W-:Y:S01]  /*8360*/  @!P3 IMAD R81, R81, R155, RZ ;  /* 0x0000009b5151b224 */ /* 0x000fe200078e02ff */
[----:B------:R3:W-:Y:S01]  /*8370*/  @!P4 STG.E.U8 desc[UR36][R10.64+0x69], R79 ;  /* 0x0000694f0a00c986 */ /* 0x0007e2000c101124 */
[----:B------:R-:W-:-:S03]  /*8380*/  ISETP.LT.OR P4, PT, R3, 0x72, !P2 ;  /* 0x000000720300780c */ /* 0x000fc60005781670 */
[----:B------:R3:W-:Y:S01]  /*8390*/  @!P3 STG.E.U8 desc[UR36][R6.64+0x71], R81 ;  /* 0x000071510600b986 */ /* 0x0007e2000c101124 */
[C---:B------:R-:W-:Y:S02]  /*83a0*/  ISETP.LT.OR P3, PT, R3.reuse, 0x79, !P1 ;  /* 0x000000790300780c */ /* 0x040fe40004f61670 */
[C---:B------:R-:W-:Y:S01]  /*83b0*/  ISETP.LT.OR P1, PT, R3.reuse, 0x7a, !P1 ;  /* 0x0000007a0300780c */ /* 0x040fe20004f21670 */
[----:B------:R3:W-:Y:S01]  /*83c0*/  @!P5 STG.E.U8 desc[UR36][R6.64+0x70], R13 ;  /* 0x0000700d0600d986 */ /* 0x0007e2000c101124 */
[C---:B------:R-:W-:Y:S02]  /*83d0*/  ISETP.LT.OR P5, PT, R3.reuse, 0x79, !P2 ;  /* 0x000000790300780c */ /* 0x040fe400057a1670 */
[----:B------:R-:W-:Y:S01]  /*83e0*/  ISETP.LT.OR P2, PT, R3, 0x7a, !P2 ;  /* 0x0000007a0300780c */ /* 0x000fe20005741670 */
[-C--:B------:R-:W-:Y:S02]  /*83f0*/  @!P0 IMAD R3, R82, R155.reuse, RZ ;  /* 0x0000009b52038224 */ /* 0x080fe400078e02ff */
[----:B------:R-:W-:-:S03]  /*8400*/  @!P4 IMAD R83, R83, R155, RZ ;  /* 0x0000009b5353c224 */ /* 0x000fc600078e02ff */
[----:B------:R3:W-:Y:S01]  /*8410*/  @!P0 STG.E.U8 desc[UR36][R10.64+0x70], R3 ;  /* 0x000070030a008986 */ /* 0x0007e2000c101124 */
[-C--:B0-----:R-:W-:Y:S02]  /*8420*/  @!P3 IMAD R5, R84, R155.reuse, RZ ;  /* 0x0000009b5405b224 */ /* 0x081fe400078e02ff */
[-C--:B------:R-:W-:Y:S01]  /*8430*/  @!P1 IMAD R85, R85, R155.reuse, RZ ;  /* 0x0000009b55559224 */ /* 0x080fe200078e02ff */
[----:B------:R3:W-:Y:S01]  /*8440*/  @!P4 STG.E.U8 desc[UR36][R10.64+0x71], R83 ;  /* 0x000071530a00c986 */ /* 0x0007e2000c101124 */
[-C--:B-1----:R-:W-:Y:S02]  /*8450*/  @!P5 IMAD R9, R86, R155.reuse, RZ ;  /* 0x0000009b5609d224 */ /* 0x082fe400078e02ff */
[----:B------:R-:W-:Y:S01]  /*8460*/  @!P2 IMAD R87, R87, R155, RZ ;  /* 0x0000009b5757a224 */ /* 0x000fe200078e02ff */
[----:B------:R3:W-:Y:S04]  /*8470*/  @!P3 STG.E.U8 desc[UR36][R6.64+0x78], R5 ;  /* 0x000078050600b986 */ /* 0x0007e8000c101124 */
[----:B------:R3:W-:Y:S04]  /*8480*/  @!P1 STG.E.U8 desc[UR36][R6.64+0x79], R85 ;  /* 0x0000795506009986 */ /* 0x0007e8000c101124 */
[----:B------:R3:W-:Y:S04]  /*8490*/  @!P5 STG.E.U8 desc[UR36][R10.64+0x78], R9 ;  /* 0x000078090a00d986 */ /* 0x0007e8000c101124 */
[----:B------:R3:W-:Y:S02]  /*84a0*/  @!P2 STG.E.U8 desc[UR36][R10.64+0x79], R87 ;  /* 0x000079570a00a986 */ /* 0x0007e4000c101124 */
.L_x_293:
[----:B------:R-:W-:Y:S05]  /*84b0*/  BSYNC B0 ;  /* 0x0000000000007941 */ /* 0x000fea0003800000 */
.L_x_35:
[----:B------:R-:W-:Y:S01]  /*84c0*/  ULDC UR4, c[0x0][0xc] ;  /* 0x0000030000047ab9 */ /* 0x000fe20000000800 */
[----:B------:R-:W-:Y:S01]  /*84d0*/  ULDC UR5, c[0x0][0x10] ;  /* 0x0000040000057ab9 */ /* 0x000fe20000000800 */
[----:B---3--:R-:W3:Y:S01]  /*84e0*/  LDC R3, c[0x0][0x14] ;  /* 0x00000500ff037b82 */ /* 0x008ee20000000800 */
[----:B------:R-:W-:Y:S01]  /*84f0*/  UIMAD.WIDE.U32 UR4, UR4, UR5, URZ ;  /* 0x00000005040472a5 */ /* 0x000fe2000f8e003f */
[----:B------:R-:W-:Y:S01]  /*8500*/  PRMT R0, RZ, 0x7610, R0 ;  /* 0x00007610ff007816 */ /* 0x000fe20000000000 */
[----:B------:R-:W-:Y:S02]  /*8510*/  IMAD.MOV.U32 R153, RZ, RZ, -0x1 ;  /* 0xffffffffff997424 */ /* 0x000fe400078e00ff */
[----:B------:R-:W-:Y:S02]  /*8520*/  IMAD.MOV.U32 R22, RZ, RZ, -0x1 ;  /* 0xffffffffff167424 */ /* 0x000fe400078e00ff */
[----:B---3--:R-:W-:-:S04]  /*8530*/  IMAD.WIDE.U32 R16, R3, UR4, R16 ;  /* 0x0000000403107c25 */ /* 0x008fc8000f8e0010 */
[----:B------:R-:W-:Y:S01]  /*8540*/  IMAD R3, R3, UR5, RZ ;  /* 0x0000000503037c24 */ /* 0x000fe2000f8e02ff */
[----:B------:R-:W-:Y:S02]  /*8550*/  ULDC.64 UR4, c[0x0][0x650] ;  /* 0x0001940000047ab9 */ /* 0x000fe40000000a00 */
[----:B------:R-:W-:Y:S01]  /*8560*/  ISETP.GE.U32.AND P0, PT, R16, UR4, PT ;  /* 0x0000000410007c0c */ /* 0x000fe2000bf06070 */
[----:B------:R-:W-:-:S05]  /*8570*/  IMAD.IADD R17, R17, 0x1, R3 ;  /* 0x0000000111117824 */ /* 0x000fca00078e0203 */
[----:B------:R-:W-:-:S13]  /*8580*/  ISETP.GE.U32.AND.EX P0, PT, R17, UR5, PT, P0 ;  /* 0x0000000511007c0c */ /* 0x000fda000bf06100 */
[----:B------:R-:W-:Y:S05]  /*8590*/  @P0 BRA `(.L_x_294) ;  /* 0x0000000400640947 */ /* 0x000fea0003800000 */
[----:B------:R-:W3:Y:S01]  /*85a0*/  S2R R12, SR_CTAID.X ;  /* 0x00000000000c7919 */ /* 0x000ee20000002500 */
[----:B0-----:R-:W0:Y:S01]  /*85b0*/  LDC.64 R10, c[0x0][0x628] ;  /* 0x00018a00ff0a7b82 */ /* 0x001e220000000a00 */
[----:B------:R-:W-:Y:S01]  /*85c0*/  ULDC UR4, c[0x0][0x150] ;  /* 0x0000540000047ab9 */ /* 0x000fe20000000800 */
[----:B------:R-:W-:Y:S01]  /*85d0*/  IMAD.MOV.U32 R8, RZ, RZ, R16 ;  /* 0x000000ffff087224 */ /* 0x000fe200078e0010 */
[----:B------:R-:W0:Y:S01]  /*85e0*/  S2R R24, SR_CTAID.Y ;  /* 0x0000000000187919 */ /* 0x000e220000002600 */
[----:B------:R-:W-:-:S04]  /*85f0*/  IMAD.MOV.U32 R9, RZ, RZ, R17 ;  /* 0x000000ffff097224 */ /* 0x000fc800078e0011 */
[----:B------:R-:W1:Y:S08]  /*8600*/  LDC R21, c[0x0][0x144] ;  /* 0x00005100ff157b82 */ /* 0x000e700000000800 */
[----:B------:R-:W1:Y:S08]  /*8610*/  LDC R0, c[0x0][0x630] ;  /* 0x00018c00ff007b82 */ /* 0x000e700000000800 */
[----:B------:R-:W1:Y:S01]  /*8620*/  LDC.64 R14, c[0x0][0x620] ;  /* 0x00018800ff0e7b82 */ /* 0x000e620000000a00 */
[----:B0-----:R-:W-:-:S04]  /*8630*/  ISETP.NE.U32.AND P0, PT, R10, RZ, PT ;  /* 0x000000ff0a00720c */ /* 0x001fc80003f05070 */
[----:B------:R-:W-:Y:S02]  /*8640*/  ISETP.NE.AND.EX P0, PT, R11, RZ, PT, P0 ;  /* 0x000000ff0b00720c */ /* 0x000fe40003f05300 */
[----:B---3--:R-:W-:-:S05]  /*8650*/  I2FP.F32.U32 R3, R12 ;  /* 0x0000000c00037245 */ /* 0x008fca0000201000 */
[----:B------:R-:W-:-:S04]  /*8660*/  FMUL R3, R3, UR4 ;  /* 0x0000000403037c20 */ /* 0x000fc80008400000 */
[----:B------:R0:W3:Y:S02]  /*8670*/  F2I.U32.TRUNC.NTZ R20, R3 ;  /* 0x0000000300147305 */ /* 0x0000e4000020f000 */
[----:B------:R-:W-:Y:S05]  /*8680*/  @!P0 BRA `(.L_x_295) ;  /* 0x0000000000288947 */ /* 0x000fea0003800000 */
[----:B0-----:R-:W0:Y:S02]  /*8690*/  LDC R3, c[0x0][0x634] ;  /* 0x00018d00ff037b82 */ /* 0x001e240000000800 */
        /* <DEDUP_REMOVED lines=9> */
.L_x_295:
[----:B------:R-:W2:Y:S01]  /*8730*/  LDC.64 R28, c[0x0][0x640] ;  /* 0x00019000ff1c7b82 */ /* 0x000ea20000000a00 */
[-CC-:B-1----:R-:W-:Y:S01]  /*8740*/  SHF.R.U64 R22, R8, R0.reuse, R9.reuse ;  /* 0x0000000008167219 */ /* 0x182fe20000001209 */
[----:B---3--:R-:W-:Y:S01]  /*8750*/  IMAD.MOV R20, RZ, RZ, -R20 ;  /* 0x000000ffff147224 */ /* 0x008fe200078e0a14 */
[----:B------:R-:W-:Y:S01]  /*8760*/  SHF.R.U32.HI R0, RZ, R0, R9 ;  /* 0x00000000ff007219 */ /* 0x000fe20000011609 */
[----:B------:R-:W-:Y:S01]  /*8770*/  ULDC UR4, c[0x0][0x154] ;  /* 0x0000550000047ab9 */ /* 0x000fe20000000800 */
[----:B0-----:R-:W-:Y:S01]  /*8780*/  IADD3 R3, P0, RZ, -R22, RZ ;  /* 0x80000016ff037210 */ /* 0x001fe20007f1e0ff */
[----:B------:R-:W-:Y:S02]  /*8790*/  IMAD R21, R21, R20, R12 ;  /* 0x0000001415157224 */ /* 0x000fe400078e020c */
[----:B------:R-:W0:Y:S01]  /*87a0*/  LDC R6, c[0x0][0x618] ;  /* 0x00018600ff067b82 */ /* 0x000e220000000800 */
[----:B------:R-:W-:Y:S02]  /*87b0*/  IMAD.MOV.U32 R7, RZ, RZ, 0x1 ;  /* 0x00000001ff077424 */ /* 0x000fe400078e00ff */
[----:B------:R-:W-:-:S04]  /*87c0*/  IMAD.X R5, RZ, RZ, ~R0, P0 ;  /* 0x000000ffff057224 */ /* 0x000fc800000e0e00 */
[-C--:B------:R-:W-:Y:S01]  /*87d0*/  IMAD R0, R5, R14.reuse, RZ ;  /* 0x0000000e05007224 */ /* 0x080fe200078e02ff */
[----:B------:R-:W1:Y:S01]  /*87e0*/  LDC R8, c[0x0][0x608] ;  /* 0x00018200ff087b82 */ /* 0x000e620000000800 */
[----:B------:R-:W-:-:S04]  /*87f0*/  IMAD.WIDE.U32 R4, R3, R14, R16 ;  /* 0x0000000e03047225 */ /* 0x000fc800078e0010 */
[----:B------:R-:W-:Y:S01]  /*8800*/  IMAD R3, R3, R15, R0 ;  /* 0x0000000f03037224 */ /* 0x000fe200078e0200 */
[----:B------:R-:W-:Y:S02]  /*8810*/  I2FP.F32.U32 R0, R24 ;  /* 0x0000001800007245 */ /* 0x000fe40000201000 */
[----:B------:R-:W3:Y:S01]  /*8820*/  LDC R26, c[0x0][0x658] ;  /* 0x00019600ff1a7b82 */ /* 0x000ee20000000800 */
[----:B------:R-:W-:Y:S01]  /*8830*/  IMAD.IADD R3, R5, 0x1, R3 ;  /* 0x0000000105037824 */ /* 0x000fe200078e0203 */
[----:B--2---:R-:W-:Y:S01]  /*8840*/  ISETP.NE.U32.AND P0, PT, R28, RZ, PT ;  /* 0x000000ff1c00720c */ /* 0x004fe20003f05070 */
[----:B------:R-:W-:Y:S01]  /*8850*/  FMUL R0, R0, UR4 ;  /* 0x0000000400007c20 */ /* 0x000fe20008400000 */
[----:B------:R-:W-:Y:S02]  /*8860*/  IMAD.MOV.U32 R5, RZ, RZ, -0x1 ;  /* 0xffffffffff057424 */ /* 0x000fe400078e00ff */
[----:B------:R-:W-:Y:S01]  /*8870*/  ISETP.NE.AND.EX P0, PT, R29, RZ, PT, P0 ;  /* 0x000000ff1d00720c */ /* 0x000fe20003f05300 */
[----:B------:R2:W2:Y:S01]  /*8880*/  F2I.U32.TRUNC.NTZ R13, R0 ;  /* 0x00000000000d7305 */ /* 0x0004a2000020f000 */
[----:B------:R-:W2:Y:S01]  /*8890*/  LDC R15, c[0x0][0x148] ;  /* 0x00005200ff0f7b82 */ /* 0x000ea20000000800 */
[----:B0-----:R-:W-:-:S02]  /*88a0*/  SHF.R.U64 R12, R4, R6, R3 ;  /* 0x00000006040c7219 */ /* 0x001fc40000001203 */
[----:B------:R-:W-:-:S05]  /*88b0*/  SHF.R.U32.HI R3, RZ, R6, R3 ;  /* 0x00000006ff037219 */ /* 0x000fca0000011603 */
[----:B------:R-:W0:Y:S01]  /*88c0*/  LDC R20, c[0x0][0x600] ;  /* 0x00018000ff147b82 */ /* 0x000e220000000800 */
[-CC-:B-1----:R-:W-:Y:S02]  /*88d0*/  SHF.R.U64 R10, R12, R8.reuse, R3.reuse ;  /* 0x000000080c0a7219 */ /* 0x182fe40000001203 */
[----:B------:R-:W-:-:S05]  /*88e0*/  SHF.R.U32.HI R3, RZ, R8, R3 ;  /* 0x00000008ff037219 */ /* 0x000fca0000011603 */
[----:B------:R-:W1:Y:S01]  /*88f0*/  LDC R27, c[0x0][0x648] ;  /* 0x00019200ff1b7b82 */ /* 0x000e620000000800 */
[-C--:B---3--:R-:W-:Y:S02]  /*8900*/  SHF.L.U32 R4, R5, R26.reuse, RZ ;  /* 0x0000001a05047219 */ /* 0x088fe400000006ff */
[--C-:B------:R-:W-:Y:S02]  /*8910*/  SHF.R.U64 R14, R10, R26, R3.reuse ;  /* 0x0000001a0a0e7219 */ /* 0x100fe40000001203 */
[----:B------:R-:W-:Y:S02]  /*8920*/  LOP3.LUT R25, RZ, R4, RZ, 0x33, !PT ;  /* 0x00000004ff197212 */ /* 0x000fe400078e33ff */
[-C--:B------:R-:W-:Y:S01]  /*8930*/  SHF.R.U32.HI R5, RZ, R26.reuse, R3 ;  /* 0x0000001aff057219 */ /* 0x080fe20000011603 */
[----:B------:R-:W3:Y:S01]  /*8940*/  LDC R30, c[0x0][0x638] ;  /* 0x00018e00ff1e7b82 */ /* 0x000ee20000000800 */
[----:B------:R-:W-:Y:S01]  /*8950*/  SHF.L.U32 R154, R7, R26, RZ ;  /* 0x0000001a079a7219 */ /* 0x000fe200000006ff */
[----:B------:R-:W-:-:S06]  /*8960*/  IMAD.MOV.U32 R4, RZ, RZ, R14 ;  /* 0x000000ffff047224 */ /* 0x000fcc00078e000e */
[----:B------:R-:W0:Y:S01]  /*8970*/  LDC R31, c[0x0][0x610] ;  /* 0x00018400ff1f7b82 */ /* 0x000e220000000800 */
        /* <DEDUP_REMOVED lines=11> */
.L_x_296:
[----:B------:R-:W-:Y:S01]  /*8a30*/  ISETP.NE.AND P0, PT, R2, 0x1, PT ;  /* 0x000000010200780c */ /* 0x000fe20003f05270 */
[----:B0-----:R-:W-:Y:S01]  /*8a40*/  VIADD R7, R20, 0xffffffff ;  /* 0xffffffff14077836 */ /* 0x001fe20000000000 */
[----:B-12---:R-:W-:Y:S01]  /*8a50*/  SHF.R.U64 R0, R4, R27, R5 ;  /* 0x0000001b04007219 */ /* 0x006fe20000001205 */
[----:B------:R-:W-:Y:S01]  /*8a60*/  IMAD.MOV R13, RZ, RZ, -R13 ;  /* 0x000000ffff0d7224 */ /* 0x000fe200078e0a0d */
[----:B------:R-:W-:Y:S01]  /*8a70*/  LOP3.LUT R5, R10, R25, RZ, 0xc0, !PT ;  /* 0x000000190a057212 */ /* 0x000fe200078ec0ff */
[----:B------:R-:W-:Y:S02]  /*8a80*/  IMAD.MOV.U32 R4, RZ, RZ, 0x1 ;  /* 0x00000001ff047424 */ /* 0x000fe400078e00ff */
[----:B------:R-:W-:Y:S02]  /*8a90*/  IMAD.MOV R3, RZ, RZ, -R0 ;  /* 0x000000ffff037224 */ /* 0x000fe400078e0a00 */
[----:B------:R-:W-:Y:S01]  /*8aa0*/  IMAD R154, R154, R0, R5 ;  /* 0x000000009a9a7224 */ /* 0x000fe200078e0205 */
[----:B------:R-:W-:Y:S01]  /*8ab0*/  LOP3.LUT R5, R12, R7, RZ, 0xc0, !PT ;  /* 0x000000070c057212 */ /* 0x000fe200078ec0ff */
[----:B---3--:R-:W-:-:S02]  /*8ac0*/  IMAD R0, R3, R30, R14 ;  /* 0x0000001e03007224 */ /* 0x008fc400078e020e */
[----:B------:R-:W-:Y:S02]  /*8ad0*/  @P0 IMAD R21, R15, R13, R24 ;  /* 0x0000000d0f150224 */ /* 0x000fe400078e0218 */
[----:B------:R-:W-:Y:S01]  /*8ae0*/  IMAD R3, R0, R20, R5 ;  /* 0x0000001400037224 */ /* 0x000fe200078e0205 */
[----:B------:R-:W-:Y:S01]  /*8af0*/  PRMT R0, R4, 0x7610, R0 ;  /* 0x0000761004007816 */ /* 0x000fe20000000000 */
[----:B------:R-:W-:-:S05]  /*8b00*/  IMAD R154, R154, R31, R21 ;  /* 0x0000001f9a9a7224 */ /* 0x000fca00078e0215 */
[----:B------:R-:W-:Y:S02]  /*8b10*/  SEL R153, R3, R154, !P0 ;  /* 0x0000009a03997207 */ /* 0x000fe40004000000 */
[----:B------:R-:W-:-:S07]  /*8b20*/  SEL R154, R154, R3, !P0 ;  /* 0x000000039a9a7207 */ /* 0x000fce0004000000 */
.L_x_294:
[----:B------:R-:W-:-:S13]  /*8b30*/  LOP3.LUT P0, RZ, R0, 0xff, RZ, 0xc0, !PT ;  /* 0x000000ff00ff7812 */ /* 0x000fda000780c0ff */
[----:B------:R-:W-:Y:S05]  /*8b40*/  @P0 BRA `(.L_x_297) ;  /* 0xffffff8400e40947 */ /* 0x000fea000383ffff */
[----:B------:R-:W-:Y:S05]  /*8b50*/  EXIT ;  /* 0x000000000000794d */ /* 0x000fea0003800000 */
.L_x_8:
        /* <DEDUP_REMOVED lines=26> */
.L_x_299:
[----:B------:R-:W0:Y:S01]  /*8d00*/  LDC.64 R28, c[0x0][0x640] ;  /* 0x00019000ff1c7b82 */ /* 0x000e220000000a00 */
[-CC-:B------:R-:W-:Y:S01]  /*8d10*/  SHF.R.U64 R22, R12, R6.reuse, R13.reuse ;  /* 0x000000060c167219 */ /* 0x180fe2000000120d */
[----:B------:R-:W-:Y:S01]  /*8d20*/  IMAD.MOV.U32 R30, RZ, RZ, 0x1 ;  /* 0x00000001ff1e7424 */ /* 0x000fe200078e00ff */
[----:B------:R-:W-:Y:S02]  /*8d30*/  SHF.R.U32.HI R6, RZ, R6, R13 ;  /* 0x00000006ff067219 */ /* 0x000fe4000001160d */
        /* <DEDUP_REMOVED lines=8> */
[----:B------:R-:W-:Y:S01]  /*8dc0*/  IMAD.IADD R9, R9, 0x1, R11 ;  /* 0x0000000109097824 */ /* 0x000fe200078e020b */
[----:B0-----:R-:W-:-:S04]  /*8dd0*/  ISETP.NE.U32.AND P0, PT, R28, RZ, PT ;  /* 0x000000ff1c00720c */ /* 0x001fc80003f05070 */
[----:B------:R-:W-:Y:S02]  /*8de0*/  ISETP.NE.AND.EX P0, PT, R29, RZ, PT, P0 ;  /* 0x000000ff1d00720c */ /* 0x000fe40003f05300 */
[----:B------:R-:W0:Y:S01]  /*8df0*/  LDC R20, c[0x0][0x600] ;  /* 0x00018000ff147b82 */ /* 0x000e220000000800 */
[-CC-:B-1----:R-:W-:Y:S01]  /*8e00*/  SHF.R.U64 R14, R8, R10.reuse, R9.reuse ;  /* 0x0000000a080e7219 */ /* 0x182fe20000001209 */
[----:B------:R-:W-:Y:S01]  /*8e10*/  IMAD.MOV.U32 R8, RZ, RZ, -0x1 ;  /* 0xffffffffff087424 */ /* 0x000fe200078e00ff */
[----:B------:R-:W-:-:S05]  /*8e20*/  SHF.R.U32.HI R9, RZ, R10, R9 ;  /* 0x0000000aff097219 */ /* 0x000fca0000011609 */
[----:B------:R-:W1:Y:S01]  /*8e30*/  LDC R24, c[0x0][0x648] ;  /* 0x00019200ff187b82 */ /* 0x000e620000000800 */
[-CC-:B--2---:R-:W-:Y:S02]  /*8e40*/  SHF.R.U64 R23, R14, R12.reuse, R9.reuse ;  /* 0x0000000c0e177219 */ /* 0x184fe40000001209 */
[----:B------:R-:W-:-:S05]  /*8e50*/  SHF.R.U32.HI R6, RZ, R12, R9 ;  /* 0x0000000cff067219 */ /* 0x000fca0000011609 */
[----:B------:R-:W2:Y:S01]  /*8e60*/  LDC R26, c[0x0][0x638] ;  /* 0x00018e00ff1a7b82 */ /* 0x000ea20000000800 */
[-C--:B---3--:R-:W-:Y:S02]  /*8e70*/  SHF.L.U32 R8, R8, R27.reuse, RZ ;  /* 0x0000001b08087219 */ /* 0x088fe400000006ff */
[-CC-:B------:R-:W-:Y:S02]  /*8e80*/  SHF.R.U64 R25, R23, R27.reuse, R6.reuse ;  /* 0x0000001b17197219 */ /* 0x180fe40000001206 */
[----:B------:R-:W-:Y:S02]  /*8e90*/  LOP3.LUT R32, RZ, R8, RZ, 0x33, !PT ;  /* 0x00000008ff207212 */ /* 0x000fe400078e33ff */
[----:B------:R-:W-:Y:S01]  /*8ea0*/  SHF.R.U32.HI R9, RZ, R27, R6 ;  /* 0x0000001bff097219 */ /* 0x000fe20000011606 */
[----:B------:R-:W3:Y:S01]  /*8eb0*/  LDC R31, c[0x0][0x610] ;  /* 0x00018400ff1f7b82 */ /* 0x000ee20000000800 */
[----:B------:R-:W-:Y:S01]  /*8ec0*/  IMAD.MOV.U32 R8, RZ, RZ, R25 ;  /* 0x000000ffff087224 */ /* 0x000fe200078e0019 */
[----:B------:R-:W-:Y:S06]  /*8ed0*/  @!P0 BRA `(.L_x_300) ;  /* 0x0000000000288947 */ /* 0x000fec0003800000 */
        /* <DEDUP_REMOVED lines=10> */
.L_x_300:
[----:B------:R-:W-:Y:S01]  /*8f80*/  ISETP.NE.AND P0, PT, R2, 0x1, PT ;  /* 0x000000010200780c */ /* 0x000fe20003f05270 */
[----:B------:R-:W-:Y:S01]  /*8f90*/  IMAD.MOV.U32 R13, RZ, RZ, R22 ;  /* 0x000000ffff0d7224 */ /* 0x000fe200078e0016 */
[----:B-1----:R-:W-:Y:S01]  /*8fa0*/  SHF.R.U64 R6, R8, R24, R9 ;  /* 0x0000001808067219 */ /* 0x002fe20000001209 */
[----:B0-----:R-:W-:Y:S01]  /*8fb0*/  VIADD R9, R20, 0xffffffff ;  /* 0xffffffff14097836 */ /* 0x001fe20000000000 */
[----:B------:R-:W-:Y:S02]  /*8fc0*/  SHF.L.U32 R30, R30, R27, RZ ;  /* 0x0000001b1e1e7219 */ /* 0x000fe400000006ff */
[----:B------:R-:W-:Y:S01]  /*8fd0*/  LOP3.LUT R5, R23, R32, RZ, 0xc0, !PT ;  /* 0x0000002017057212 */ /* 0x000fe200078ec0ff */
[----:B------:R-:W-:-:S04]  /*8fe0*/  IMAD.MOV R8, RZ, RZ, -R6 ;  /* 0x000000ffff087224 */ /* 0x000fc800078e0a06 */
[----:B------:R-:W-:Y:S01]  /*8ff0*/  IMAD R6, R30, R6, R5 ;  /* 0x000000061e067224 */ /* 0x000fe200078e0205 */
[----:B------:R-:W-:Y:S01]  /*9000*/  LOP3.LUT R5, R14, R9, RZ, 0xc0, !PT ;  /* 0x000000090e057212 */ /* 0x000fe200078ec0ff */
[----:B------:R-:W-:Y:S02]  /*9010*/  @P0 IMAD R3, R7, R21, R4 ;  /* 0x0000001507030224 */ /* 0x000fe400078e0204 */
[----:B--2---:R-:W-:Y:S02]  /*9020*/  IMAD R4, R8, R26, R25 ;  /* 0x0000001a08047224 */ /* 0x004fe400078e0219 */
[----:B---3--:R-:W-:Y:S02]  /*9030*/  IMAD R3, R6, R31, R3 ;  /* 0x0000001f06037224 */ /* 0x008fe400078e0203 */
[----:B------:R-:W-:Y:S02]  /*9040*/  IMAD R4, R4, R20, R5 ;  /* 0x0000001404047224 */ /* 0x000fe400078e0205 */
[----:B------:R-:W-:-:S03]  /*9050*/  IMAD.MOV.U32 R6, RZ, RZ, 0x1 ;  /* 0x00000001ff067424 */ /* 0x000fc600078e00ff */
[----:B------:R-:W-:Y:S02]  /*9060*/  SEL R20, R4, R3, !P0 ;  /* 0x0000000304147207 */ /* 0x000fe40004000000 */
[----:B------:R-:W-:-:S07]  /*9070*/  SEL R11, R3, R4, !P0 ;  /* 0x00000004030b7207 */ /* 0x000fce0004000000 */
.L_x_298:
[----:B------:R-:W-:-:S08]  /*9080*/  NOP ;  /* 0x0000000000007918 */ /* 0x000fd00000000000 */
[----:B------:R-:W0:-:S00]  /*9090*/  USETMAXREG.DEALLOC.CTAPOOL 0x28 ;  /* 0x00000028000079c8 */ /* 0x000e0000080e0500 */
[----:B0-----:R-:W-:-:S13]  /*90a0*/  ISETP.NE.AND P0, PT, R0, RZ, PT ;  /* 0x000000ff0000720c */ /* 0x001fda0003f05270 */
[----:B------:R-:W-:Y:S05]  /*90b0*/  @P0 EXIT ;  /* 0x000000000000094d */ /* 0x000fea0003800000 */
[----:B------:R-:W-:Y:S01]  /*90c0*/  LOP3.LUT P0, RZ, R6, 0xff, RZ, 0xc0, !PT ;  /* 0x000000ff06ff7812 */ /* 0x000fe2000780c0ff */
[----:B------:R-:W-:Y:S02]  /*90d0*/  IMAD.MOV.U32 R0, RZ, RZ, 0x1 ;  /* 0x00000001ff007424 */ /* 0x000fe400078e00ff */
[----:B------:R-:W-:-:S10]  /*90e0*/  IMAD.MOV.U32 R12, RZ, RZ, RZ ;  /* 0x000000ffff0c7224 */ /* 0x000fd400078e00ff */
[----:B------:R-:W-:Y:S05]  /*90f0*/  @!P0 BRA `(.L_x_301) ;  /* 0x0000000c008c8947 */ /* 0x000fea0003800000 */
[----:B------:R-:W0:Y:S01]  /*9100*/  LDC R0, c[0x0][0x28c] ;  /* 0x0000a300ff007b82 */ /* 0x000e220000000800 */
[----:B------:R-:W-:Y:S01]  /*9110*/  ULDC UR5, c[0x0][0x658] ;  /* 0x0001960000057ab9 */ /* 0x000fe20000000800 */
[----:B------:R-:W-:Y:S01]  /*9120*/  UMOV UR11, 0xffffffff ;  /* 0xffffffff000b7882 */ /* 0x000fe20000000000 */
[----:B------:R-:W-:Y:S01]  /*9130*/  UMOV UR17, 0x1 ;  /* 0x0000000100117882 */ /* 0x000fe20000000000 */
[----:B------:R-:W-:Y:S01]  /*9140*/  USHF.L.U32 UR11, UR11, UR5, URZ ;  /* 0x000000050b0b7299 */ /* 0x000fe2000800063f */
[----:B------:R-:W-:Y:S01]  /*9150*/  BSSY B0, `(.L_x_301) ;  /* 0x00000dd000007945 */ /* 0x000fe20003800000 */
[----:B------:R-:W-:Y:S01]  /*9160*/  ULDC UR9, c[0x0][0xc] ;  /* 0x0000030000097ab9 */ /* 0x000fe20000000800 */
[----:B------:R-:W-:Y:S01]  /*9170*/  ULDC UR16, c[0x0][0x10] ;  /* 0x0000040000107ab9 */ /* 0x000fe20000000800 */
[----:B------:R-:W1:Y:S01]  /*9180*/  S2UR UR8, SR_CgaCtaId ;  /* 0x00000000000879c3 */ /* 0x000e620000008800 */
[----:B------:R-:W-:Y:S01]  /*9190*/  IMAD.MOV.U32 R10, RZ, RZ, 0x1 ;  /* 0x00000001ff0a7424 */ /* 0x000fe200078e00ff */
[----:B------:R-:W-:Y:S01]  /*91a0*/  LOP3.LUT R9, R19, 0x2, RZ, 0xfc, !PT ;  /* 0x0000000213097812 */ /* 0x000fe200078efcff */
[----:B------:R-:W-:Y:S01]  /*91b0*/  IMAD.MOV.U32 R12, RZ, RZ, RZ ;  /* 0x000000ffff0c7224 */ /* 0x000fe200078e00ff */
[----:B------:R-:W-:Y:S01]  /*91c0*/  ULDC UR4, c[0x0][0x600] ;  /* 0x0001800000047ab9 */ /* 0x000fe20000000800 */
[----:B------:R-:W-:Y:S01]  /*91d0*/  UMOV UR20, 0x1111 ;  /* 0x0000111100147882 */ /* 0x000fe20000000000 */
[----:B------:R-:W-:-:S02]  /*91e0*/  UIADD3 UR4, UR4, -0x1, URZ ;  /* 0xffffffff04047890 */ /* 0x000fc4000fffe03f */
[----:B------:R-:W-:Y:S01]  /*91f0*/  USHF.L.U32 UR5, UR17, UR5, URZ ;  /* 0x0000000511057299 */ /* 0x000fe2000800063f */
[----:B------:R-:W-:Y:S01]  /*9200*/  ULDC.64 UR30, c[0x0][0x198] ;  /* 0x00006600001e7ab9 */ /* 0x000fe20000000a00 */
[----:B0-----:R-:W-:-:S05]  /*9210*/  VIADD R0, R0, 0x3f ;  /* 0x0000003f00007836 */ /* 0x001fca0000000000 */
[----:B------:R-:W-:Y:S01]  /*9220*/  SHF.R.S32.HI R3, RZ, 0x1f, R0 ;  /* 0x0000001fff037819 */ /* 0x000fe20000011400 */
[----:B-1----:R-:W-:-:S03]  /*9230*/  USHF.R.U32.HI UR27, URZ, 0x2, UR8 ;  /* 0x000000023f1b7899 */ /* 0x002fc60008011608 */
[----:B------:R-:W-:Y:S01]  /*9240*/  LEA.HI R3, R3, R0, RZ, 0x6 ;  /* 0x0000000003037211 */ /* 0x000fe200078f30ff */
[----:B------:R-:W-:Y:S01]  /*9250*/  ULOP3.LUT UR10, UR8, 0x3, URZ, 0xc0, !UPT ;  /* 0x00000003080a7892 */ /* 0x000fe2000f8ec03f */
[----:B------:R-:W-:Y:S01]  /*9260*/  IMAD.MOV.U32 R0, RZ, RZ, 0x1 ;  /* 0x00000001ff007424 */ /* 0x000fe200078e00ff */
[----:B------:R-:W-:Y:S01]  /*9270*/  USHF.L.U32 UR6, UR8, 0x5, URZ ;  /* 0x0000000508067899 */ /* 0x000fe2000800063f */
[----:B------:R-:W-:Y:S01]  /*9280*/  SHF.R.S32.HI R3, RZ, 0x6, R3 ;  /* 0x00000006ff037819 */ /* 0x000fe20000011403 */
[----:B------:R-:W-:Y:S02]  /*9290*/  USHF.L.U32 UR7, UR8, 0xb, URZ ;  /* 0x0000000b08077899 */ /* 0x000fe4000800063f */
[----:B------:R-:W-:Y:S02]  /*92a0*/  ULOP3.LUT UR8, UR8, 0xfffffffc, URZ, 0xc0, !UPT ;  /* 0xfffffffc08087892 */ /* 0x000fe4000f8ec03f */
[----:B------:R-:W-:Y:S01]  /*92b0*/  ULOP3.LUT UR13, UR7, 0x1800, URZ, 0xc0, !UPT ;  /* 0x00001800070d7892 */ /* 0x000fe2000f8ec03f */
[----:B------:R-:W-:Y:S01]  /*92c0*/  VIADD R8, R3, 0x1 ;  /* 0x0000000103087836 */ /* 0x000fe20000000000 */
[----:B------:R-:W-:-:S02]  /*92d0*/  ULOP3.LUT UR12, UR8, 0x1, URZ, 0xfc, !UPT ;  /* 0x00000001080c7892 */ /* 0x000fc4000f8efc3f */
[----:B------:R-:W-:Y:S02]  /*92e0*/  ULOP3.LUT UR14, UR8, 0x2, URZ, 0xfc, !UPT ;  /* 0x00000002080e7892 */ /* 0x000fe4000f8efc3f */
[----:B------:R-:W-:Y:S02]  /*92f0*/  UISETP.GT.U32.AND UP0, UPT, UR10, 0xffff, UPT ;  /* 0x0000ffff0a00788c */ /* 0x000fe4000bf04070 */
[----:B------:R-:W-:Y:S02]  /*9300*/  ULOP3.LUT UR7, URZ, UR11, URZ, 0x33, !UPT ;  /* 0x0000000b3f077292 */ /* 0x000fe4000f8e333f */
[----:B------:R-:W-:Y:S02]  /*9310*/  USHF.L.U32 UR11, UR17, UR8, URZ ;  /* 0x00000008110b7299 */ /* 0x000fe4000800063f */
[----:B------:R-:W-:Y:S02]  /*9320*/  ULOP3.LUT UR15, UR8, 0x3, URZ, 0xfc, !UPT ;  /* 0x00000003080f7892 */ /* 0x000fe4000f8efc3f */
[----:B------:R-:W-:-:S02]  /*9330*/  UIMAD.WIDE.U32 UR8, UR9, UR16, URZ ;  /* 0x00000010090872a5 */ /* 0x000fc4000f8e003f */
[----:B------:R-:W-:Y:S02]  /*9340*/  USHF.L.U32 UR12, UR17, UR12, URZ ;  /* 0x0000000c110c7299 */ /* 0x000fe4000800063f */
[----:B------:R-:W-:Y:S02]  /*9350*/  USHF.L.U32 UR14, UR17, UR14, URZ ;  /* 0x0000000e110e7299 */ /* 0x000fe4000800063f */
[----:B------:R-:W-:Y:S01]  /*9360*/  USEL UR10, UR10, 0xffff, !UP0 ;  /* 0x0000ffff0a0a7887 */ /* 0x000fe2000c000000 */
[----:B------:R-:W-:Y:S01]  /*9370*/  ULDC UR16, c[0x0][0x14] ;  /* 0x0000050000107ab9 */ /* 0x000fe20000000800 */
[----:B------:R-:W-:Y:S02]  /*9380*/  USHF.L.U32 UR15, UR17, UR15, URZ ;  /* 0x0000000f110f7299 */ /* 0x000fe4000800063f */
[----:B------:R-:W-:Y:S02]  /*9390*/  UIMAD.WIDE.U32 UR24, UR8, UR16, URZ ;  /* 0x00000010081872a5 */ /* 0x000fe4000f8e003f */
[----:B------:R-:W-:-:S02]  /*93a0*/  UIMAD UR8, UR9, UR16, URZ ;  /* 0x00000010090872a4 */ /* 0x000fc4000f8e023f */
[----:B------:R-:W-:Y:S02]  /*93b0*/  ULOP3.LUT UR11, UR14, UR11, UR12, 0xfe, !UPT ;  /* 0x0000000b0e0b7292 */ /* 0x000fe4000f8efe0c */
[----:B------:R-:W-:Y:S02]  /*93c0*/  ULOP3.LUT UR10, UR10, 0xffff, URZ, 0xc0, !UPT ;  /* 0x0000ffff0a0a7892 */ /* 0x000fe4000f8ec03f */
[----:B------:R-:W-:Y:S02]  /*93d0*/  ULEA UR28, UR27, 0x180, 0xc ;  /* 0x000001801b1c7891 */ /* 0x000fe4000f8e603f */
[----:B------:R-:W-:Y:S02]  /*93e0*/  ULOP3.LUT UR6, UR6, 0x60, URZ, 0xc0, !UPT ;  /* 0x0000006006067892 */ /* 0x000fe4000f8ec03f */
[----:B------:R-:W-:Y:S02]  /*93f0*/  ULOP3.LUT UR13, UR13, 0x24180, URZ, 0xfc, !UPT ;  /* 0x000241800d0d7892 */ /* 0x000fe4000f8efc3f */
[----:B------:R-:W-:-:S02]  /*9400*/  UIADD3 UR14, UR25, UR8, URZ ;  /* 0x00000008190e7290 */ /* 0x000fc4000fffe03f */
[----:B------:R-:W-:Y:S02]  /*9410*/  ULOP3.LUT UR15, UR11, UR15, URZ, 0xfc, !UPT ;  /* 0x0000000f0b0f7292 */ /* 0x000fe4000f8efc3f */
[----:B------:R-:W-:-:S12]  /*9420*/  USHF.L.U32 UR20, UR20, UR10, URZ ;  /* 0x0000000a14147299 */ /* 0x000fd8000800063f */
.L_x_312:
[----:B------:R-:W-:-:S03]  /*9430*/  UMOV UR8, 0xffffffff ;  /* 0xffffffff00087882 */ /* 0x000fc60000000000 */
[----:B------:R-:W-:Y:S05]  /*9440*/  BRA.DIV UR8, `(.L_x_302) ;  /* 0x0000001208547947 */ /* 0x000fea000b800000 */
[----:B------:R-:W-:-:S13]  /*9450*/  ELECT P6, URZ, PT ;  /* 0x00000000003f782f */ /* 0x000fda00038c0000 */
.L_x_328:
[----:B------:R-:W0:Y:S01]  /*9460*/  LDC R4, c[0x0][0x28c] ;  /* 0x0000a300ff047b82 */ /* 0x000e220000000800 */
[----:B------:R-:W-:Y:S01]  /*9470*/  BSSY B1, `(.L_x_303) ;  /* 0x0000039000017945 */ /* 0x000fe20003800000 */
[----:B0-----:R-:W-:-:S13]  /*9480*/  ISETP.LT.OR P6, PT, R4, 0x1, !P6 ;  /* 0x000000010400780c */ /* 0x001fda00077c1670 */
[----:B------:R-:W-:Y:S05]  /*9490*/  @P6 BRA `(.L_x_304) ;  /* 0x0000000000d86947 */ /* 0x000fea0003800000 */
[----:B------:R-:W-:Y:S01]  /*94a0*/  LEA R11, R11, UR27, 0x2 ;  /* 0x0000001b0b0b7c11 */ /* 0x000fe2000f8e10ff */
[----:B------:R-:W-:Y:S01]  /*94b0*/  IMAD.MOV.U32 R22, RZ, RZ, RZ ;  /* 0x000000ffff167224 */ /* 0x000fe200078e00ff */
[----:B------:R-:W-:Y:S01]  /*94c0*/  LEA R20, R20, UR6, 0x7 ;  /* 0x0000000614147c11 */ /* 0x000fe2000f8e38ff */
[----:B------:R-:W-:Y:S02]  /*94d0*/  IMAD.MOV.U32 R4, RZ, RZ, R8 ;  /* 0x000000ffff047224 */ /* 0x000fe400078e0008 */
[----:B------:R-:W-:Y:S02]  /*94e0*/  IMAD.MOV.U32 R5, RZ, RZ, R0 ;  /* 0x000000ffff057224 */ /* 0x000fe400078e0000 */
[----:B------:R-:W-:Y:S02]  /*94f0*/  IMAD.MOV.U32 R6, RZ, RZ, R12 ;  /* 0x000000ffff067224 */ /* 0x000fe400078e000c */
[----:B------:R-:W-:-:S07]  /*9500*/  IMAD.SHL.U32 R15, R11, 0x40, RZ ;  /* 0x000000400b0f7824 */ /* 0x000fce00078e00ff */
.L_x_307:
[----:B------:R-:W0:Y:S01]  /*9510*/  S2R R14, SR_CgaCtaId ;  /* 0x00000000000e7919 */ /* 0x000e220000008800 */
[----:B------:R-:W-:Y:S02]  /*9520*/  MOV R7, 0x400 ;  /* 0x0000040000077802 */ /* 0x000fe40000000f00 */
[----:B------:R-:W-:-:S13]  /*9530*/  LOP3.LUT P1, RZ, R18, 0x7f, RZ, 0xc0, !PT ;  /* 0x0000007f12ff7812 */ /* 0x000fda000782c0ff */
[----:B------:R-:W1:Y:S01]  /*9540*/  @!P1 LDC R11, c[0x0][0x500] ;  /* 0x00014000ff0b9b82 */ /* 0x000e620000000800 */
[----:B0-----:R-:W-:Y:S02]  /*9550*/  LEA R21, R14, R7, 0x18 ;  /* 0x000000070e157211 */ /* 0x001fe400078ec0ff */
[----:B------:R-:W-:-:S03]  /*9560*/  SHF.L.U32 R7, R5, 0x1f, RZ ;  /* 0x0000001f05077819 */ /* 0x000fc600000006ff */
[----:B------:R-:W-:-:S04]  /*9570*/  IMAD R14, R6, 0x8, R21 ;  /* 0x00000008060e7824 */ /* 0x000fc800078e0215 */
[----:B------:R-:W0:Y:S02]  /*9580*/  SYNCS.PHASECHK.TRANS64.TRYWAIT P0, [R14+URZ+0x48], R7 ;  /* 0x000048070e0075a7 */ /* 0x000e24000800017f */
[----:B01----:R-:W-:Y:S05]  /*9590*/  @!P0 BRA `(.L_x_305) ;  /* 0x0000001000208947 */ /* 0x003fea0003800000 */
.L_x_329:
[----:B0-----:R-:W-:Y:S01]  /*95a0*/  PRMT R7, R9, 0x9910, RZ ;  /* 0x0000991009077816 */ /* 0x001fe200000000ff */
[----:B------:R0:W-:Y:S03]  /*95b0*/  @!P1 SYNCS.ARRIVE.TRANS64 RZ, [R14+URZ], R11 ;  /* 0x0000000b0eff99a7 */ /* 0x0001e6000800003f */
[----:B------:R-:W-:-:S13]  /*95c0*/  ISETP.NE.AND P0, PT, R7, 0x2, PT ;  /* 0x000000020700780c */ /* 0x000fda0003f05270 */
[----:B0-----:R-:W-:Y:S05]  /*95d0*/  @P0 BRA `(.L_x_306) ;  /* 0x0000000000040947 */ /* 0x001fea0003800000 */
[----:B------:R-:W-:Y:S01]  /*95e0*/  BPT.TRAP 0x1 ;  /* 0x000000040000795c */ /* 0x000fe20000300000 */
.L_x_306:
[----:B------:R-:W-:Y:S01]  /*95f0*/  R2UR UR11, R6 ;  /* 0x00000000060b72ca */ /* 0x000fe200000e0000 */
[----:B------:R-:W-:Y:S01]  /*9600*/  VIADD R4, R4, 0xffffffff ;  /* 0xffffffff04047836 */ /* 0x000fe20000000000 */
[----:B------:R-:W-:Y:S01]  /*9610*/  R2UR UR22, R21 ;  /* 0x00000000151672ca */ /* 0x000fe200000e0000 */
[----:B------:R-:W-:Y:S01]  /*9620*/  UIADD3 UR16, UP0, UR30, 0xf0, URZ ;  /* 0x000000f01e107890 */ /* 0x000fe2000ff1e03f */
[----:B------:R-:W-:Y:S01]  /*9630*/  R2UR UR23, R15 ;  /* 0x000000000f1772ca */ /* 0x000fe200000e0000 */
[----:B------:R-:W-:Y:S01]  /*9640*/  UIADD3 UR32, UP1, UR30, 0x1f0, URZ ;  /* 0x000001f01e207890 */ /* 0x000fe2000ff3e03f */
[----:B------:R-:W-:Y:S01]  /*9650*/  R2UR UR9, R14 ;  /* 0x000000000e0972ca */ /* 0x000fe200000e0000 */
[----:B------:R-:W-:Y:S01]  /*9660*/  UIADD3.X UR17, URZ, UR31, URZ, UP0, !UPT ;  /* 0x0000001f3f117290 */ /* 0x000fe200087fe43f */
[----:B------:R-:W-:Y:S01]  /*9670*/  R2UR UR10, R22 ;  /* 0x00000000160a72ca */ /* 0x000fe200000e0000 */
[----:B------:R-:W-:Y:S01]  /*9680*/  UPRMT UR21, URZ, 0x5410, UR20 ;  /* 0x000054103f157896 */ /* 0x000fe20008000014 */
[----:B------:R-:W-:Y:S01]  /*9690*/  R2UR UR12, R13 ;  /* 0x000000000d0c72ca */ /* 0x000fe200000e0000 */
[----:B------:R-:W-:Y:S01]  /*96a0*/  VIADD R6, R6, 0x1 ;  /* 0x0000000106067836 */ /* 0x000fe20000000000 */
[----:B------:R-:W-:Y:S01]  /*96b0*/  R2UR UR26, R20 ;  /* 0x00000000141a72ca */ /* 0x000fe200000e0000 */
[----:B------:R-:W-:Y:S01]  /*96c0*/  ULEA UR8, UR11, UR28, 0xe ;  /* 0x0000001c0b087291 */ /* 0x000fe2000f8e703f */
[----:B------:R-:W-:Y:S01]  /*96d0*/  ISETP.GT.AND P1, PT, R4, 0x1, PT ;  /* 0x000000010400780c */ /* 0x000fe20003f24270 */
[----:B------:R-:W-:Y:S01]  /*96e0*/  ULEA UR11, UR11, UR13, 0xd ;  /* 0x0000000d0b0b7291 */ /* 0x000fe2000f8e683f */
[----:B------:R-:W-:Y:S01]  /*96f0*/  ISETP.NE.AND P0, PT, R6, 0x9, PT ;  /* 0x000000090600780c */ /* 0x000fe20003f05270 */
[----:B------:R-:W-:Y:S01]  /*9700*/  UIADD3 UR8, UR22, UR8, URZ ;  /* 0x0000000816087290 */ /* 0x000fe2000fffe03f */
[----:B------:R-:W-:Y:S01]  /*9710*/  VIADD R22, R22, 0x40 ;  /* 0x0000004016167836 */ /* 0x000fe20000000000 */
[----:B------:R-:W-:Y:S01]  /*9720*/  UIADD3 UR22, UR22, UR11, URZ ;  /* 0x0000000b16167290 */ /* 0x000fe2000fffe03f */
[----:B------:R-:W-:Y:S01]  /*9730*/  SEL R14, RZ, 0x1, P0 ;  /* 0x00000001ff0e7807 */ /* 0x000fe20000000000 */
[----:B------:R-:W-:Y:S01]  /*9740*/  UPRMT UR29, URZ, 0x5410, UR15 ;  /* 0x000054103f1d7896 */ /* 0x000fe2000800000f */
[----:B------:R-:W-:Y:S01]  /*9750*/  SEL R6, R6, RZ, P0 ;  /* 0x000000ff06067207 */ /* 0x000fe20000000000 */
[----:B------:R-:W-:Y:S01]  /*9760*/  UIADD3.X UR33, URZ, UR31, URZ, UP1, !UPT ;  /* 0x0000001f3f217290 */ /* 0x000fe20008ffe43f */
[----:B------:R-:W-:Y:S01]  /*9770*/  LOP3.LUT R5, R5, R14, RZ, 0x3c, !PT ;  /* 0x0000000e05057212 */ /* 0x000fe200078e3cff */
[----:B------:R-:W-:Y:S01]  /*9780*/  UMOV UR18, 0x0 ;  /* 0x0000000000127882 */ /* 0x000fe20000000000 */
[----:B------:R-:W-:Y:S01]  /*9790*/  UMOV UR19, 0x10000000 ;  /* 0x1000000000137882 */ /* 0x000fe20000000000 */
[----:B------:R-:W-:-:S02]  /*97a0*/  UMOV UR11, UR23 ;  /* 0x00000017000b7c82 */ /* 0x000fc40008000000 */
[----:B------:R0:W-:Y:S02]  /*97b0*/  UTMALDG.3D.MULTICAST [UR8], [UR16], UR21, desc[UR18] ;  /* 0x00001208100073b4 */ /* 0x0001e40008011815 */
[----:B0-----:R-:W-:Y:S01]  /*97c0*/  UMOV UR8, UR22 ;  /* 0x0000001600087c82 */ /* 0x001fe20008000000 */
[----:B------:R-:W-:Y:S02]  /*97d0*/  UMOV UR11, UR26 ;  /* 0x0000001a000b7c82 */ /* 0x000fe40008000000 */
[----:B------:R0:W-:Y:S02]  /*97e0*/  UTMALDG.3D.MULTICAST [UR8], [UR32], UR29, desc[UR18] ;  /* 0x00001208200073b4 */ /* 0x0001e4000801181d */
[----:B0-----:R-:W-:Y:S05]  /*97f0*/  @P1 BRA `(.L_x_307) ;  /* 0xfffffffc00441947 */ /* 0x001fea000383ffff */
.L_x_304:
[----:B------:R-:W-:Y:S05]  /*9800*/  BSYNC B1 ;  /* 0x0000000000017941 */ /* 0x000fea0003800000 */
.L_x_303:
[----:B------:R-:W-:Y:S01]  /*9810*/  LOP3.LUT P1, RZ, R10, 0xff, RZ, 0xc0, !PT ;  /* 0x000000ff0aff7812 */ /* 0x000fe2000782c0ff */
[C---:B------:R-:W-:Y:S01]  /*9820*/  IMAD.IADD R12, R3.reuse, 0x1, R12 ;  /* 0x00000001030c7824 */ /* 0x040fe200078e020c */
[----:B------:R-:W-:Y:S01]  /*9830*/  ULDC.64 UR8, c[0x0][0x650] ;  /* 0x0001940000087ab9 */ /* 0x000fe20000000a00 */
[C---:B------:R-:W-:Y:S01]  /*9840*/  ISETP.GE.U32.AND P2, PT, R3.reuse, 0x9, PT ;  /* 0x000000090300780c */ /* 0x040fe20003f46070 */
[----:B------:R-:W-:Y:S01]  /*9850*/  BSSY B1, `(.L_x_308) ;  /* 0x000006a000017945 */ /* 0x000fe20003800000 */
[----:B------:R-:W-:Y:S01]  /*9860*/  IMAD.MOV.U32 R11, RZ, RZ, -0x1 ;  /* 0xffffffffff0b7424 */ /* 0x000fe200078e00ff */
[----:B------:R-:W-:Y:S01]  /*9870*/  ISETP.GT.U32.AND P0, PT, R12, 0x8, PT ;  /* 0x000000080c00780c */ /* 0x000fe20003f04070 */
[----:B------:R-:W-:Y:S01]  /*9880*/  IMAD.MOV.U32 R20, RZ, RZ, -0x1 ;  /* 0xffffffffff147424 */ /* 0x000fe200078e00ff */
[----:B------:R-:W-:Y:S01]  /*9890*/  PRMT R10, RZ, 0x7610, R10 ;  /* 0x00007610ff0a7816 */ /* 0x000fe2000000000a */
[----:B------:R-:W-:Y:S01]  /*98a0*/  IMAD.MOV.U32 R13, RZ, RZ, -0x1 ;  /* 0xffffffffff0d7424 */ /* 0x000fe200078e00ff */
[----:B------:R-:W-:-:S03]  /*98b0*/  ISETP.LT.U32.AND P0, PT, R3, 0x9, P0 ;  /* 0x000000090300780c */ /* 0x000fc60000701070 */
[----:B------:R-:W0:Y:S01]  /*98c0*/  @P1 S2R R5, SR_CgaCtaId ;  /* 0x0000000000051919 */ /* 0x000e220000008800 */
[----:B------:R-:W-:-:S04]  /*98d0*/  @P1 MOV R4, 0x400 ;  /* 0x0000040000041802 */ /* 0x000fc80000000f00 */
[----:B0-----:R-:W-:Y:S01]  /*98e0*/  @P1 LEA R6, R5, R4, 0x18 ;  /* 0x0000000405061211 */ /* 0x001fe200078ec0ff */
[----:B------:R-:W-:-:S03]  /*98f0*/  IMAD.WIDE.U32 R4, R12, 0x38e38e39, RZ ;  /* 0x38e38e390c047825 */ /* 0x000fc600078e00ff */
[----:B------:R0:W-:Y:S01]  /*9900*/  @P1 SYNCS.ARRIVE.TRANS64.A1T0 RZ, [R6+URZ+0xa8], RZ ;  /* 0x0000a8ff06ff19a7 */ /* 0x0001e2000810003f */
[----:B------:R-:W-:Y:S02]  /*9910*/  IADD3 R16, P1, R16, UR24, RZ ;  /* 0x0000001810107c10 */ /* 0x000fe4000ff3e0ff */
[----:B------:R-:W-:Y:S02]  /*9920*/  SHF.R.U32.HI R7, RZ, 0x1, R5 ;  /* 0x00000001ff077819 */ /* 0x000fe40000011605 */
[----:B------:R-:W-:Y:S02]  /*9930*/  SEL R5, RZ, 0x1, !P0 ;  /* 0x00000001ff057807 */ /* 0x000fe40004000000 */
[----:B------:R-:W-:Y:S01]  /*9940*/  IADD3.X R17, R17, UR14, RZ, P1, !PT ;  /* 0x0000000e11117c10 */ /* 0x000fe20008ffe4ff */
[----:B------:R-:W-:Y:S01]  /*9950*/  IMAD R12, R7, -0x9, R12 ;  /* 0xfffffff7070c7824 */ /* 0x000fe200078e020c */
[----:B------:R-:W-:Y:S02]  /*9960*/  ISETP.GE.U32.AND P0, PT, R16, UR8, PT ;  /* 0x0000000810007c0c */ /* 0x000fe4000bf06070 */
[----:B------:R-:W-:-:S02]  /*9970*/  LOP3.LUT R0, R0, R5, RZ, 0x3c, !PT ;  /* 0x0000000500007212 */ /* 0x000fc400078e3cff */
[----:B------:R-:W-:Y:S02]  /*9980*/  ISETP.GE.U32.AND.EX P0, PT, R17, UR9, PT, P0 ;  /* 0x0000000911007c0c */ /* 0x000fe4000bf06100 */
[----:B------:R-:W-:Y:S02]  /*9990*/  @P2 LOP3.LUT R0, R0, 0x1, R7, 0x78, !PT ;  /* 0x0000000100002812 */ /* 0x000fe400078e7807 */
[----:B------:R-:W-:-:S09]  /*99a0*/  PRMT R4, RZ, 0x7610, R4 ;  /* 0x00007610ff047816 */ /* 0x000fd20000000004 */
[----:B0-----:R-:W-:Y:S05]  /*99b0*/  @P0 BRA `(.L_x_309) ;  /* 0x00000004004c0947 */ /* 0x001fea0003800000 */
[----:B------:R-:W0:Y:S01]  /*99c0*/  S2R R14, SR_CTAID.X ;  /* 0x00000000000e7919 */ /* 0x000e220000002500 */
[----:B------:R-:W-:Y:S01]  /*99d0*/  ULDC.64 UR8, c[0x0][0x628] ;  /* 0x00018a0000087ab9 */ /* 0x000fe20000000a00 */
[----:B------:R-:W1:Y:S01]  /*99e0*/  LDC R15, c[0x0][0x144] ;  /* 0x00005100ff0f7b82 */ /* 0x000e620000000800 */
[----:B------:R-:W-:Y:S01]  /*99f0*/  ISETP.NE.U32.AND P0, PT, RZ, UR8, PT ;  /* 0x00000008ff007c0c */ /* 0x000fe2000bf05070 */
[----:B------:R-:W2:Y:S01]  /*9a00*/  S2R R11, SR_CTAID.Y ;  /* 0x00000000000b7919 */ /* 0x000ea20000002600 */
[----:B------:R-:W-:Y:S01]  /*9a10*/  ULDC UR10, c[0x0][0x150] ;  /* 0x00005400000a7ab9 */ /* 0x000fe20000000800 */
[----:B------:R-:W-:Y:S01]  /*9a20*/  ULDC UR11, c[0x0][0x630] ;  /* 0x00018c00000b7ab9 */ /* 0x000fe20000000800 */
[----:B------:R-:W-:Y:S01]  /*9a30*/  ISETP.NE.AND.EX P0, PT, RZ, UR9, PT, P0 ;  /* 0x00000009ff007c0c */ /* 0x000fe2000bf05300 */
[----:B------:R-:W-:Y:S01]  /*9a40*/  IMAD.MOV.U32 R4, RZ, RZ, R16 ;  /* 0x000000ffff047224 */ /* 0x000fe200078e0010 */
[----:B0-----:R-:W-:-:S05]  /*9a50*/  I2FP.F32.U32 R5, R14 ;  /* 0x0000000e00057245 */ /* 0x001fca0000201000 */
[----:B------:R-:W-:Y:S01]  /*9a60*/  FMUL R20, R5, UR10 ;  /* 0x0000000a05147c20 */ /* 0x000fe20008400000 */
[----:B------:R-:W-:-:S05]  /*9a70*/  IMAD.MOV.U32 R5, RZ, RZ, R17 ;  /* 0x000000ffff057224 */ /* 0x000fca00078e0011 */
[----:B--2---:R-:W-:Y:S05]  /*9a80*/  @!P0 BRA `(.L_x_310) ;  /* 0x0000000000288947 */ /* 0x004fea0003800000 */
[----:B------:R-:W-:Y:S02]  /*9a90*/  ULDC UR10, c[0x0][0x634] ;  /* 0x00018d00000a7ab9 */ /* 0x000fe40000000800 */
[----:B------:R-:W-:-:S05]  /*9aa0*/  IADD3 R5, P0, R16, UR10, RZ ;  /* 0x0000000a10057c10 */ /* 0x000fca000ff1e0ff */
[----:B------:R-:W-:-:S04]  /*9ab0*/  IMAD.X R13, RZ, RZ, R17, P0 ;  /* 0x000000ffff0d7224 */ /* 0x000fc800000e0611 */
[----:B------:R-:W-:-:S04]  /*9ac0*/  IMAD.WIDE.U32 R6, R13, UR8, RZ ;  /* 0x000000080d067c25 */ /* 0x000fc8000f8e00ff */
[----:B------:R-:W-:-:S04]  /*9ad0*/  IMAD.WIDE.U32 R6, P0, R5, UR9, R6 ;  /* 0x0000000905067c25 */ /* 0x000fc8000f800006 */
[----:B------:R-:W-:-:S04]  /*9ae0*/  IMAD.WIDE.U32 R4, R5, UR8, RZ ;  /* 0x0000000805047c25 */ /* 0x000fc8000f8e00ff */
[----:B------:R-:W-:Y:S01]  /*9af0*/  IMAD.MOV.U32 R4, RZ, RZ, R7 ;  /* 0x000000ffff047224 */ /* 0x000fe200078e0007 */
[----:B------:R-:W-:Y:S01]  /*9b00*/  IADD3 RZ, P1, R5, R6, RZ ;  /* 0x0000000605ff7210 */ /* 0x000fe20007f3e0ff */
[----:B------:R-:W-:-:S04]  /*9b10*/  IMAD.X R5, RZ, RZ, RZ, P0 ;  /* 0x000000ffff057224 */ /* 0x000fc800000e06ff */
[----:B------:R-:W-:-:S08]  /*9b20*/  IMAD.WIDE.U32.X R4, R13, UR9, R4, P1 ;  /* 0x000000090d047c25 */ /* 0x000fd000088e0404 */
.L_x_310:
[--C-:B------:R-:W-:Y:S01]  /*9b30*/  SHF.R.U64 R13, R4, UR11, R5.reuse ;  /* 0x0000000b040d7c19 */ /* 0x100fe20008001205 */
[----:B------:R-:W0:Y:S01]  /*9b40*/  F2I.U32.TRUNC.NTZ R20, R20 ;  /* 0x0000001400147305 */ /* 0x000e22000020f000 */
[----:B------:R-:W-:Y:S01]  /*9b50*/  SHF.R.U32.HI R4, RZ, UR11, R5 ;  /* 0x0000000bff047c19 */ /* 0x000fe20008011605 */
[----:B------:R-:W-:Y:S01]  /*9b60*/  ULDC.64 UR8, c[0x0][0x620] ;  /* 0x0001880000087ab9 */ /* 0x000fe20000000a00 */
[----:B------:R-:W-:Y:S01]  /*9b70*/  IADD3 R7, P0, RZ, -R13, RZ ;  /* 0x8000000dff077210 */ /* 0x000fe20007f1e0ff */
[----:B------:R-:W-:Y:S01]  /*9b80*/  ULDC.64 UR10, c[0x0][0x640] ;  /* 0x00019000000a7ab9 */ /* 0x000fe20000000a00 */
[----:B------:R-:W2:Y:S03]  /*9b90*/  LDC R22, c[0x0][0x148] ;  /* 0x00005200ff167b82 */ /* 0x000ea60000000800 */
[----:B------:R-:W-:Y:S01]  /*9ba0*/  IMAD.X R4, RZ, RZ, ~R4, P0 ;  /* 0x000000ffff047224 */ /* 0x000fe200000e0e04 */
[----:B------:R-:W-:-:S03]  /*9bb0*/  ISETP.NE.U32.AND P0, PT, RZ, UR10, PT ;  /* 0x0000000aff007c0c */ /* 0x000fc6000bf05070 */
[----:B------:R-:W-:Y:S01]  /*9bc0*/  IMAD R6, R4, UR8, RZ ;  /* 0x0000000804067c24 */ /* 0x000fe2000f8e02ff */
[----:B------:R-:W-:Y:S01]  /*9bd0*/  ISETP.NE.AND.EX P0, PT, RZ, UR11, PT, P0 ;  /* 0x0000000bff007c0c */ /* 0x000fe2000bf05300 */
[----:B------:R-:W-:Y:S01]  /*9be0*/  IMAD.WIDE.U32 R4, R7, UR8, R16 ;  /* 0x0000000807047c25 */ /* 0x000fe2000f8e0010 */
[----:B------:R-:W-:-:S03]  /*9bf0*/  ULDC UR8, c[0x0][0x618] ;  /* 0x0001860000087ab9 */ /* 0x000fc60000000800 */
[----:B------:R-:W-:Y:S01]  /*9c00*/  IMAD R7, R7, UR9, R6 ;  /* 0x0000000907077c24 */ /* 0x000fe2000f8e0206 */
[----:B------:R-:W-:Y:S01]  /*9c10*/  ULDC UR9, c[0x0][0x154] ;  /* 0x0000550000097ab9 */ /* 0x000fe20000000800 */
[----:B0-----:R-:W-:Y:S02]  /*9c20*/  IMAD.MOV R6, RZ, RZ, -R20 ;  /* 0x000000ffff067224 */ /* 0x001fe400078e0a14 */
[----:B------:R-:W-:Y:S02]  /*9c30*/  IMAD.IADD R5, R5, 0x1, R7 ;  /* 0x0000000105057824 */ /* 0x000fe400078e0207 */
[----:B-1----:R-:W-:Y:S01]  /*9c40*/  IMAD R14, R15, R6, R14 ;  /* 0x000000060f0e7224 */ /* 0x002fe200078e020e */
[----:B------:R-:W-:Y:S02]  /*9c50*/  I2FP.F32.U32 R6, R11 ;  /* 0x0000000b00067245 */ /* 0x000fe40000201000 */
[--C-:B------:R-:W-:Y:S02]  /*9c60*/  SHF.R.U64 R15, R4, UR8, R5.reuse ;  /* 0x00000008040f7c19 */ /* 0x100fe40008001205 */
[----:B------:R-:W-:Y:S01]  /*9c70*/  SHF.R.U32.HI R4, RZ, UR8, R5 ;  /* 0x00000008ff047c19 */ /* 0x000fe20008011605 */
[----:B------:R-:W-:Y:S01]  /*9c80*/  FMUL R6, R6, UR9 ;  /* 0x0000000906067c20 */ /* 0x000fe20008400000 */
[----:B------:R-:W-:-:S02]  /*9c90*/  ULDC UR8, c[0x0][0x608] ;  /* 0x0001820000087ab9 */ /* 0x000fc40000000800 */
[--C-:B------:R-:W-:Y:S01]  /*9ca0*/  SHF.R.U64 R21, R15, UR8, R4.reuse ;  /* 0x000000080f157c19 */ /* 0x100fe20008001204 */
[----:B------:R0:W1:Y:S01]  /*9cb0*/  F2I.U32.TRUNC.NTZ R24, R6 ;  /* 0x0000000600187305 */ /* 0x000062000020f000 */
[----:B------:R-:W-:Y:S01]  /*9cc0*/  SHF.R.U32.HI R4, RZ, UR8, R4 ;  /* 0x00000008ff047c19 */ /* 0x000fe20008011604 */
[----:B------:R-:W-:-:S03]  /*9cd0*/  ULDC UR8, c[0x0][0x658] ;  /* 0x0001960000087ab9 */ /* 0x000fc60000000800 */
[--C-:B------:R-:W-:Y:S02]  /*9ce0*/  SHF.R.U64 R20, R21, UR8, R4.reuse ;  /* 0x0000000815147c19 */ /* 0x100fe40008001204 */
[----:B------:R-:W-:-:S03]  /*9cf0*/  SHF.R.U32.HI R23, RZ, UR8, R4 ;  /* 0x00000008ff177c19 */ /* 0x000fc60008011604 */
[----:B------:R-:W-:Y:S02]  /*9d00*/  IMAD.MOV.U32 R4, RZ, RZ, R20 ;  /* 0x000000ffff047224 */ /* 0x000fe400078e0014 */
[----:B------:R-:W-:Y:S01]  /*9d10*/  IMAD.MOV.U32 R5, RZ, RZ, R23 ;  /* 0x000000ffff057224 */ /* 0x000fe200078e0017 */
[----:B0-----:R-:W-:Y:S06]  /*9d20*/  @!P0 BRA `(.L_x_311) ;  /* 0x0000000000288947 */ /* 0x001fec0003800000 */
        /* <DEDUP_REMOVED lines=10> */
.L_x_311:
[----:B------:R-:W-:Y:S01]  /*9dd0*/  ISETP.NE.AND P0, PT, R2, 0x1, PT ;  /* 0x000000010200780c */ /* 0x000fe20003f05270 */
[----:B------:R-:W-:Y:S01]  /*9de0*/  ULDC UR8, c[0x0][0x648] ;  /* 0x0001920000087ab9 */ /* 0x000fe20000000800 */
[----:B-1----:R-:W-:Y:S01]  /*9df0*/  IMAD.MOV R24, RZ, RZ, -R24 ;  /* 0x000000ffff187224 */ /* 0x002fe200078e0a18 */
[----:B------:R-:W-:Y:S01]  /*9e00*/  SHF.R.U64 R4, R4, UR8, R5 ;  /* 0x0000000804047c19 */ /* 0x000fe20008001205 */
[----:B------:R-:W-:Y:S01]  /*9e10*/  ULDC UR8, c[0x0][0x638] ;  /* 0x00018e0000087ab9 */ /* 0x000fe20000000800 */
[----:B------:R-:W-:Y:S01]  /*9e20*/  LOP3.LUT R21, R21, UR7, RZ, 0xc0, !PT ;  /* 0x0000000715157c12 */ /* 0x000fe2000f8ec0ff */
[----:B------:R-:W-:Y:S02]  /*9e30*/  ULDC UR9, c[0x0][0x610] ;  /* 0x0001840000097ab9 */ /* 0x000fe40000000800 */
[----:B------:R-:W-:Y:S02]  /*9e40*/  IMAD.MOV R5, RZ, RZ, -R4 ;  /* 0x000000ffff057224 */ /* 0x000fe400078e0a04 */
[----:B------:R-:W-:-:S02]  /*9e50*/  IMAD R21, R4, UR5, R21 ;  /* 0x0000000504157c24 */ /* 0x000fc4000f8e0215 */
[----:B------:R-:W-:Y:S01]  /*9e60*/  IMAD R20, R5, UR8, R20 ;  /* 0x0000000805147c24 */ /* 0x000fe2000f8e0214 */
[----:B------:R-:W-:Y:S01]  /*9e70*/  ULDC UR8, c[0x0][0x600] ;  /* 0x0001800000087ab9 */ /* 0x000fe20000000800 */
[----:B--2---:R-:W-:Y:S01]  /*9e80*/  @P0 IMAD R14, R22, R24, R11 ;  /* 0x00000018160e0224 */ /* 0x004fe200078e020b */
[----:B------:R-:W-:Y:S01]  /*9e90*/  LOP3.LUT R11, R15, UR4, RZ, 0xc0, !PT ;  /* 0x000000040f0b7c12 */ /* 0x000fe2000f8ec0ff */
[----:B------:R-:W-:Y:S02]  /*9ea0*/  IMAD.MOV.U32 R4, RZ, RZ, 0x1 ;  /* 0x00000001ff047424 */ /* 0x000fe400078e00ff */
[----:B------:R-:W-:Y:S02]  /*9eb0*/  IMAD R14, R21, UR9, R14 ;  /* 0x00000009150e7c24 */ /* 0x000fe4000f8e020e */
[----:B------:R-:W-:-:S05]  /*9ec0*/  IMAD R11, R20, UR8, R11 ;  /* 0x00000008140b7c24 */ /* 0x000fca000f8e020b */
[----:B------:R-:W-:Y:S02]  /*9ed0*/  SEL R20, R11, R14, !P0 ;  /* 0x0000000e0b147207 */ /* 0x000fe40004000000 */
[----:B------:R-:W-:-:S07]  /*9ee0*/  SEL R11, R14, R11, !P0 ;  /* 0x0000000b0e0b7207 */ /* 0x000fce0004000000 */
.L_x_309:
[----:B------:R-:W-:Y:S05]  /*9ef0*/  BSYNC B1 ;  /* 0x0000000000017941 */ /* 0x000fea0003800000 */
.L_x_308:
[----:B------:R-:W-:-:S13]  /*9f00*/  LOP3.LUT P0, RZ, R4, 0xff, RZ, 0xc0, !PT ;  /* 0x000000ff04ff7812 */ /* 0x000fda000780c0ff */
[----:B------:R-:W-:Y:S05]  /*9f10*/  @P0 BRA `(.L_x_312) ;  /* 0xfffffff400440947 */ /* 0x000fea000383ffff */
[----:B------:R-:W-:Y:S05]  /*9f20*/  BSYNC B0 ;  /* 0x0000000000007941 */ /* 0x000fea0003800000 */
.L_x_301:
[----:B------:R-:W-:-:S03]  /*9f30*/  UMOV UR8, 0xffffffff ;  /* 0xffffffff00087882 */ /* 0x000fc60000000000 */
[----:B------:R-:W-:Y:S05]  /*9f40*/  BRA.DIV UR8, `(.L_x_313) ;  /* 0x0000000608c87947 */ /* 0x000fea000b800000 */
[----:B------:R-:W-:-:S13]  /*9f50*/  ELECT P6, URZ, PT ;  /* 0x00000000003f782f */ /* 0x000fda00038c0000 */
.L_x_332:
[----:B------:R-:W-:Y:S04]  /*9f60*/  BSSY B0, `(.L_x_314) ;  /* 0x0000058000007945 */ /* 0x000fe80003800000 */
[----:B------:R-:W-:Y:S05]  /*9f70*/  @!P6 BRA `(.L_x_315) ;  /* 0x000000040058e947 */ /* 0x000fea0003800000 */
[----:B------:R-:W-:-:S04]  /*9f80*/  LOP3.LUT R19, R19, 0x2, RZ, 0xfc, !PT ;  /* 0x0000000213137812 */ /* 0x000fc800078efcff */
[----:B------:R-:W-:-:S13]  /*9f90*/  ISETP.NE.AND P0, PT, R19, 0x3, PT ;  /* 0x000000031300780c */ /* 0x000fda0003f05270 */
[----:B------:R-:W-:Y:S05]  /*9fa0*/  @!P0 BRA `(.L_x_316) ;  /* 0x0000000000048947 */ /* 0x000fea0003800000 */
[----:B------:R-:W-:Y:S01]  /*9fb0*/  BPT.TRAP 0x1 ;  /* 0x000000040000795c */ /* 0x000fe20000300000 */
.L_x_316:
[----:B------:R-:W0:Y:S01]  /*9fc0*/  S2R R3, SR_CgaCtaId ;  /* 0x0000000000037919 */ /* 0x000e220000008800 */
[----:B------:R-:W-:-:S04]  /*9fd0*/  MOV R2, 0x400 ;  /* 0x0000040000027802 */ /* 0x000fc80000000f00 */
[----:B0-----:R-:W-:Y:S02]  /*9fe0*/  LEA R3, R3, R2, 0x18 ;  /* 0x0000000203037211 */ /* 0x001fe400078ec0ff */
[----:B------:R-:W-:-:S03]  /*9ff0*/  SHF.L.U32 R2, R0, 0x1f, RZ ;  /* 0x0000001f00027819 */ /* 0x000fc600000006ff */
[----:B------:R-:W-:-:S04]  /*a000*/  VIADD R3, R3, 0x48 ;  /* 0x0000004803037836 */ /* 0x000fc80000000000 */
[C---:B------:R-:W-:Y:S02]  /*a010*/  IMAD R7, R12.reuse, 0x8, R3 ;  /* 0x000000080c077824 */ /* 0x040fe400078e0203 */
[----:B------:R-:W-:Y:S02]  /*a020*/  VIADD R12, R12, 0x1 ;  /* 0x000000010c0c7836 */ /* 0x000fe40000000000 */
[----:B------:R-:W0:Y:S03]  /*a030*/  SYNCS.PHASECHK.TRANS64.TRYWAIT P0, [R7+URZ], R2 ;  /* 0x00000002070075a7 */ /* 0x000e26000800017f */
[----:B------:R-:W-:-:S04]  /*a040*/  ISETP.NE.AND P1, PT, R12, 0x9, PT ;  /* 0x000000090c00780c */ /* 0x000fc80003f25270 */
[----:B------:R-:W-:Y:S02]  /*a050*/  SEL R5, RZ, 0x1, P1 ;  /* 0x00000001ff057807 */ /* 0x000fe40000800000 */
[----:B------:R-:W-:Y:S02]  /*a060*/  SEL R12, R12, RZ, P1 ;  /* 0x000000ff0c0c7207 */ /* 0x000fe40000800000 */
[----:B------:R-:W-:-:S03]  /*a070*/  LOP3.LUT R5, R0, R5, RZ, 0x3c, !PT ;  /* 0x0000000500057212 */ /* 0x000fc600078e3cff */
[----:B------:R-:W-:Y:S01]  /*a080*/  IMAD R9, R12, 0x8, R3 ;  /* 0x000000080c097824 */ /* 0x000fe200078e0203 */
[----:B------:R-:W-:Y:S01]  /*a090*/  SHF.L.U32 R4, R5, 0x1f, RZ ;  /* 0x0000001f05047819 */ /* 0x000fe200000006ff */
[----:B0-----:R-:W-:Y:S06]  /*a0a0*/  @!P0 BRA `(.L_x_317) ;  /* 0x0000000400908947 */ /* 0x001fec0003800000 */
.L_x_333:
[----:B------:R-:W1:Y:S01]  /*a0b0*/  SYNCS.PHASECHK.TRANS64.TRYWAIT P0, [R9+URZ], R4 ;  /* 0x00000004090075a7 */ /* 0x000e62000800017f */
[----:B------:R-:W-:-:S05]  /*a0c0*/  VIADD R0, R12, 0x1 ;  /* 0x000000010c007836 */ /* 0x000fca0000000000 */
[----:B------:R-:W-:-:S04]  /*a0d0*/  ISETP.NE.AND P1, PT, R0, 0x9, PT ;  /* 0x000000090000780c */ /* 0x000fc80003f25270 */
[----:B0-----:R-:W-:Y:S02]  /*a0e0*/  SEL R2, RZ, 0x1, P1 ;  /* 0x00000001ff027807 */ /* 0x001fe40000800000 */
[----:B------:R-:W-:Y:S02]  /*a0f0*/  SEL R0, R0, RZ, P1 ;  /* 0x000000ff00007207 */ /* 0x000fe40000800000 */
[----:B------:R-:W-:-:S03]  /*a100*/  LOP3.LUT R7, R5, R2, RZ, 0x3c, !PT ;  /* 0x0000000205077212 */ /* 0x000fc600078e3cff */
[----:B------:R-:W-:Y:S01]  /*a110*/  IMAD R6, R0, 0x8, R3 ;  /* 0x0000000800067824 */ /* 0x000fe200078e0203 */
[----:B------:R-:W-:Y:S01]  /*a120*/  SHF.L.U32 R5, R7, 0x1f, RZ ;  /* 0x0000001f07057819 */ /* 0x000fe200000006ff */
[----:B-1----:R-:W-:Y:S06]  /*a130*/  @!P0 BRA `(.L_x_318) ;  /* 0x0000000400808947 */ /* 0x002fec0003800000 */
.L_x_334:
[----:B------:R-:W1:Y:S01]  /*a140*/  SYNCS.PHASECHK.TRANS64.TRYWAIT P0, [R6+URZ], R5 ;  /* 0x00000005060075a7 */ /* 0x000e62000800017f */
[----:B------:R-:W-:-:S05]  /*a150*/  VIADD R0, R0, 0x1 ;  /* 0x0000000100007836 */ /* 0x000fca0000000000 */
[----:B------:R-:W-:-:S04]  /*a160*/  ISETP.NE.AND P1, PT, R0, 0x9, PT ;  /* 0x000000090000780c */ /* 0x000fc80003f25270 */
[----:B------:R-:W-:Y:S02]  /*a170*/  SEL R2, RZ, 0x1, P1 ;  /* 0x00000001ff027807 */ /* 0x000fe40000800000 */
[----:B------:R-:W-:Y:S02]  /*a180*/  SEL R0, R0, RZ, P1 ;  /* 0x000000ff00007207 */ /* 0x000fe40000800000 */
[----:B------:R-:W-:-:S03]  /*a190*/  LOP3.LUT R7, R7, R2, RZ, 0x3c, !PT ;  /* 0x0000000207077212 */ /* 0x000fc600078e3cff */
[----:B0-----:R-:W-:Y:S01]  /*a1a0*/  IMAD R9, R0, 0x8, R3 ;  /* 0x0000000800097824 */ /* 0x001fe200078e0203 */
[----:B------:R-:W-:Y:S01]  /*a1b0*/  SHF.L.U32 R4, R7, 0x1f, RZ ;  /* 0x0000001f07047819 */ /* 0x000fe200000006ff */
[----:B-1----:R-:W-:Y:S06]  /*a1c0*/  @!P0 BRA `(.L_x_319) ;  /* 0x0000000400708947 */ /* 0x002fec0003800000 */
.L_x_335:
        /* <DEDUP_REMOVED lines=9> */
.L_x_336:
        /* <DEDUP_REMOVED lines=9> */
.L_x_337:
        /* <DEDUP_REMOVED lines=9> */
.L_x_338:
        /* <DEDUP_REMOVED lines=9> */
.L_x_339:
[----:B------:R-:W1:Y:S01]  /*a410*/  SYNCS.PHASECHK.TRANS64.TRYWAIT P0, [R9+URZ], R4 ;  /* 0x00000004090075a7 */ /* 0x000e62000800017f */
[----:B------:R-:W-:-:S05]  /*a420*/  VIADD R0, R0, 0x1 ;  /* 0x0000000100007836 */ /* 0x000fca0000000000 */
[----:B------:R-:W-:-:S04]  /*a430*/  ISETP.NE.AND P1, PT, R0, 0x9, PT ;  /* 0x000000090000780c */ /* 0x000fc80003f25270 */
[----:B------:R-:W-:Y:S02]  /*a440*/  SEL R2, RZ, 0x1, P1 ;  /* 0x00000001ff027807 */ /* 0x000fe40000800000 */
[----:B------:R-:W-:Y:S02]  /*a450*/  SEL R0, R0, RZ, P1 ;  /* 0x000000ff00007207 */ /* 0x000fe40000800000 */
[----:B------:R-:W-:Y:S01]  /*a460*/  LOP3.LUT R2, R7, R2, RZ, 0x3c, !PT ;  /* 0x0000000207027212 */ /* 0x000fe200078e3cff */
[----:B-1----:R-:W-:Y:S06]  /*a470*/  @!P0 BRA `(.L_x_324) ;  /* 0x0000000400288947 */ /* 0x002fec0003800000 */
.L_x_340:
[----:B------:R-:W-:Y:S01]  /*a480*/  IMAD R3, R0, 0x8, R3 ;  /* 0x0000000800037824 */ /* 0x000fe200078e0203 */
[----:B------:R-:W-:-:S07]  /*a490*/  SHF.L.U32 R0, R2, 0x1f, RZ ;  /* 0x0000001f02007819 */ /* 0x000fce00000006ff */
.L_x_325:
[----:B--2---:R2:W3:Y:S02]  /*a4a0*/  SYNCS.PHASECHK.TRANS64.TRYWAIT P0, [R3+URZ], R0 ;  /* 0x00000000030075a7 */ /* 0x0044e4000800017f */
[----:B---3--:R-:W-:Y:S05]  /*a4b0*/  @!P0 NANOSLEEP.SYNCS 0x989680 ;  /* 0x009896800000895d */ /* 0x008fea0003900000 */
[----:B------:R-:W3:Y:S02]  /*a4c0*/  @!P0 SYNCS.PHASECHK.TRANS64 P0, [R3+URZ], R0 ;  /* 0x00000000030085a7 */ /* 0x000ee4000800007f */
[----:B---3--:R-:W-:Y:S05]  /*a4d0*/  @!P0 BRA `(.L_x_325) ;  /* 0xfffffffc00f08947 */ /* 0x008fea000383ffff */
.L_x_315:
[----:B------:R-:W-:Y:S05]  /*a4e0*/  BSYNC B0 ;  /* 0x0000000000007941 */ /* 0x000fea0003800000 */
.L_x_314:
[----:B------:R-:W-:Y:S05]  /*a4f0*/  EXIT ;  /* 0x000000000000794d */ /* 0x000fea0003800000 */
.L_x_22:
[----:B----4-:R4:W0:Y:S02]  /*a500*/  SYNCS.PHASECHK.TRANS64.TRYWAIT P1, [R3+URZ], R0 ;  /* 0x00000000030075a7 */ /* 0x010824000802017f */
[----:B0-----:R-:W-:Y:S05]  /*a510*/  @!P1 NANOSLEEP.SYNCS 0x989680 ;  /* 0x009896800000995d */ /* 0x001fea0003900000 */
[----:B------:R-:W0:Y:S02]  /*a520*/  @!P1 SYNCS.PHASECHK.TRANS64 P1, [R3+URZ], R0 ;  /* 0x00000000030095a7 */ /* 0x000e24000802007f */
[----:B0-----:R-:W-:Y:S05]  /*a530*/  @!P1 BRA `(.L_x_22) ;  /* 0xfffffffc00f09947 */ /* 0x001fea000383ffff */
[----:B------:R-:W-:Y:S05]  /*a540*/  BRA `(.L_x_21) ;  /* 0xffffff7000347947 */ /* 0x000fea000383ffff */
.L_x_27:
[----:B-1----:R1:W3:Y:S02]  /*a550*/  SYNCS.PHASECHK.TRANS64.TRYWAIT P1, [R5+URZ], R4 ;  /* 0x00000004050075a7 */ /* 0x0022e4000802017f */
[----:B---3--:R-:W-:Y:S05]  /*a560*/  @!P1 NANOSLEEP.SYNCS 0x989680 ;  /* 0x009896800000995d */ /* 0x008fea0003900000 */
[----:B------:R-:W3:Y:S02]  /*a570*/  @!P1 SYNCS.PHASECHK.TRANS64 P1, [R5+URZ], R4 ;  /* 0x00000004050095a7 */ /* 0x000ee4000802007f */
[----:B---3--:R-:W-:Y:S05]  /*a580*/  @!P1 BRA `(.L_x_27) ;  /* 0xfffffffc00f09947 */ /* 0x008fea000383ffff */
[----:B------:R-:W-:Y:S05]  /*a590*/  BRA `(.L_x_26) ;  /* 0xffffff7400107947 */ /* 0x000fea000383ffff */
.L_x_302:
[----:B------:R-:W-:Y:S01]  /*a5a0*/  BSSY B1, `(.L_x_326) ;  /* 0x0000006000017945 */ /* 0x000fe20003800000 */
[----:B------:R-:W-:-:S07]  /*a5b0*/  IMAD.MOV.U32 R15, RZ, RZ, -0x1 ;  /* 0xffffffffff0f7424 */ /* 0x000fce00078e00ff */
[----:B------:R-:W-:Y:S05]  /*a5c0*/  WARPSYNC.COLLECTIVE R15, `(.L_x_327) ;  /* 0x000000000f0c7348 */ /* 0x000fea0003c00000 */
[----:B------:R-:W-:Y:S02]  /*a5d0*/  ELECT P6, UR62, PT ;  /* 0x00000000003e782f */ /* 0x000fe400038c0000 */
[----:B------:R-:W-:Y:S01]  /*a5e0*/  MOV R14, UR62 ;  /* 0x0000003e000e7c02 */ /* 0x000fe20008000f00 */
[----:B------:R-:W-:Y:S10]  /*a5f0*/  ENDCOLLECTIVE ;  /* 0x000000000000791b */ /* 0x000ff40003800000 */
.L_x_327:
[----:B------:R-:W-:Y:S05]  /*a600*/  BSYNC B1 ;  /* 0x0000000000017941 */ /* 0x000fea0003800000 */
.L_x_326:
[----:B------:R-:W-:Y:S05]  /*a610*/  BRA `(.L_x_328) ;  /* 0xffffffec00907947 */ /* 0x000fea000383ffff */
.L_x_305:
[----:B0-----:R0:W1:Y:S02]  /*a620*/  SYNCS.PHASECHK.TRANS64.TRYWAIT P0, [R14+URZ+0x48], R7 ;  /* 0x000048070e0075a7 */ /* 0x001064000800017f */
[----:B-1----:R-:W-:Y:S05]  /*a630*/  @!P0 NANOSLEEP.SYNCS 0x989680 ;  /* 0x009896800000895d */ /* 0x002fea0003900000 */
[----:B------:R-:W1:Y:S02]  /*a640*/  @!P0 SYNCS.PHASECHK.TRANS64 P0, [R14+URZ+0x48], R7 ;  /* 0x000048070e0085a7 */ /* 0x000e64000800007f */
[----:B-1----:R-:W-:Y:S05]  /*a650*/  @!P0 BRA `(.L_x_305) ;  /* 0xfffffffc00f08947 */ /* 0x002fea000383ffff */
[----:B------:R-:W-:Y:S05]  /*a660*/  BRA `(.L_x_329) ;  /* 0xffffffec00cc7947 */ /* 0x000fea000383ffff */
.L_x_313:
[----:B------:R-:W-:Y:S01]  /*a670*/  BSSY B0, `(.L_x_330) ;  /* 0x0000006000007945 */ /* 0x000fe20003800000 */
[----:B------:R-:W-:-:S07]  /*a680*/  IMAD.MOV.U32 R15, RZ, RZ, -0x1 ;  /* 0xffffffffff0f7424 */ /* 0x000fce00078e00ff */
[----:B------:R-:W-:Y:S05]  /*a690*/  WARPSYNC.COLLECTIVE R15, `(.L_x_331) ;  /* 0x000000000f0c7348 */ /* 0x000fea0003c00000 */
[----:B------:R-:W-:Y:S02]  /*a6a0*/  ELECT P6, UR62, PT ;  /* 0x00000000003e782f */ /* 0x000fe400038c0000 */
[----:B------:R-:W-:Y:S01]  /*a6b0*/  MOV R14, UR62 ;  /* 0x0000003e000e7c02 */ /* 0x000fe20008000f00 */
[----:B------:R-:W-:Y:S10]  /*a6c0*/  ENDCOLLECTIVE ;  /* 0x000000000000791b */ /* 0x000ff40003800000 */
.L_x_331:
[----:B------:R-:W-:Y:S05]  /*a6d0*/  BSYNC B0 ;  /* 0x0000000000007941 */ /* 0x000fea0003800000 */
.L_x_330:
[----:B------:R-:W-:Y:S05]  /*a6e0*/  BRA `(.L_x_332) ;  /* 0xfffffff8001c7947 */ /* 0x000fea000383ffff */
.L_x_317:
[----:B0-----:R0:W1:Y:S02]  /*a6f0*/  SYNCS.PHASECHK.TRANS64.TRYWAIT P0, [R7+URZ], R2 ;  /* 0x00000002070075a7 */ /* 0x001064000800017f */
[----:B-1----:R-:W-:Y:S05]  /*a700*/  @!P0 NANOSLEEP.SYNCS 0x989680 ;  /* 0x009896800000895d */ /* 0x002fea0003900000 */
[----:B------:R-:W1:Y:S02]  /*a710*/  @!P0 SYNCS.PHASECHK.TRANS64 P0, [R7+URZ], R2 ;  /* 0x00000002070085a7 */ /* 0x000e64000800007f */
[----:B-1----:R-:W-:Y:S05]  /*a720*/  @!P0 BRA `(.L_x_317) ;  /* 0xfffffffc00f08947 */ /* 0x002fea000383ffff */
[----:B------:R-:W-:Y:S05]  /*a730*/  BRA `(.L_x_333) ;  /* 0xfffffff8005c7947 */ /* 0x000fea000383ffff */
.L_x_318:
[----:B0-----:R0:W1:Y:S02]  /*a740*/  SYNCS.PHASECHK.TRANS64.TRYWAIT P0, [R9+URZ], R4 ;  /* 0x00000004090075a7 */ /* 0x001064000800017f */
[----:B-1----:R-:W-:Y:S05]  /*a750*/  @!P0 NANOSLEEP.SYNCS 0x989680 ;  /* 0x009896800000895d */ /* 0x002fea0003900000 */
[----:B------:R-:W1:Y:S02]  /*a760*/  @!P0 SYNCS.PHASECHK.TRANS64 P0, [R9+URZ], R4 ;  /* 0x00000004090085a7 */ /* 0x000e64000800007f */
[----:B-1----:R-:W-:Y:S05]  /*a770*/  @!P0 BRA `(.L_x_318) ;  /* 0xfffffffc00f08947 */ /* 0x002fea000383ffff */
[----:B------:R-:W-:Y:S05]  /*a780*/  BRA `(.L_x_334) ;  /* 0xfffffff8006c7947 */ /* 0x000fea000383ffff */
.L_x_319:
[----:B0-----:R0:W1:Y:S02]  /*a790*/  SYNCS.PHASECHK.TRANS64.TRYWAIT P0, [R6+URZ], R5 ;  /* 0x00000005060075a7 */ /* 0x001064000800017f */
[----:B-1----:R-:W-:Y:S05]  /*a7a0*/  @!P0 NANOSLEEP.SYNCS 0x989680 ;  /* 0x009896800000895d */ /* 0x002fea0003900000 */
[----:B------:R-:W1:Y:S02]  /*a7b0*/  @!P0 SYNCS.PHASECHK.TRANS64 P0, [R6+URZ], R5 ;  /* 0x00000005060085a7 */ /* 0x000e64000800007f */
[----:B-1----:R-:W-:Y:S05]  /*a7c0*/  @!P0 BRA `(.L_x_319) ;  /* 0xfffffffc00f08947 */ /* 0x002fea000383ffff */
[----:B------:R-:W-:Y:S05]  /*a7d0*/  BRA `(.L_x_335) ;  /* 0xfffffff8007c7947 */ /* 0x000fea000383ffff */
.L_x_320:
[----:B0-----:R0:W1:Y:S02]  /*a7e0*/  SYNCS.PHASECHK.TRANS64.TRYWAIT P0, [R9+URZ], R4 ;  /* 0x00000004090075a7 */ /* 0x001064000800017f */
[----:B-1----:R-:W-:Y:S05]  /*a7f0*/  @!P0 NANOSLEEP.SYNCS 0x989680 ;  /* 0x009896800000895d */ /* 0x002fea0003900000 */
[----:B------:R-:W1:Y:S02]  /*a800*/  @!P0 SYNCS.PHASECHK.TRANS64 P0, [R9+URZ], R4 ;  /* 0x00000004090085a7 */ /* 0x000e64000800007f */
[----:B-1----:R-:W-:Y:S05]  /*a810*/  @!P0 BRA `(.L_x_320) ;  /* 0xfffffffc00f08947 */ /* 0x002fea000383ffff */
[----:B------:R-:W-:Y:S05]  /*a820*/  BRA `(.L_x_336) ;  /* 0xfffffff8008c7947 */ /* 0x000fea000383ffff */
.L_x_321:
[----:B0-----:R0:W1:Y:S02]  /*a830*/  SYNCS.PHASECHK.TRANS64.TRYWAIT P0, [R6+URZ], R5 ;  /* 0x00000005060075a7 */ /* 0x001064000800017f */
[----:B-1----:R-:W-:Y:S05]  /*a840*/  @!P0 NANOSLEEP.SYNCS 0x989680 ;  /* 0x009896800000895d */ /* 0x002fea0003900000 */
[----:B------:R-:W1:Y:S02]  /*a850*/  @!P0 SYNCS.PHASECHK.TRANS64 P0, [R6+URZ], R5 ;  /* 0x00000005060085a7 */ /* 0x000e64000800007f */
[----:B-1----:R-:W-:Y:S05]  /*a860*/  @!P0 BRA `(.L_x_321) ;  /* 0xfffffffc00f08947 */ /* 0x002fea000383ffff */
[----:B------:R-:W-:Y:S05]  /*a870*/  BRA `(.L_x_337) ;  /* 0xfffffff8009c7947 */ /* 0x000fea000383ffff */
.L_x_322:
[----:B0-----:R0:W1:Y:S02]  /*a880*/  SYNCS.PHASECHK.TRANS64.TRYWAIT P0, [R9+URZ], R4 ;  /* 0x00000004090075a7 */ /* 0x001064000800017f */
[----:B-1----:R-:W-:Y:S05]  /*a890*/  @!P0 NANOSLEEP.SYNCS 0x989680 ;  /* 0x009896800000895d */ /* 0x002fea0003900000 */
[----:B------:R-:W1:Y:S02]  /*a8a0*/  @!P0 SYNCS.PHASECHK.TRANS64 P0, [R9+URZ], R4 ;  /* 0x00000004090085a7 */ /* 0x000e64000800007f */
[----:B-1----:R-:W-:Y:S05]  /*a8b0*/  @!P0 BRA `(.L_x_322) ;  /* 0xfffffffc00f08947 */ /* 0x002fea000383ffff */
[----:B------:R-:W-:Y:S05]  /*a8c0*/  BRA `(.L_x_338) ;  /* 0xfffffff800ac7947 */ /* 0x000fea000383ffff */
.L_x_323:
[----:B0-----:R0:W1:Y:S02]  /*a8d0*/  SYNCS.PHASECHK.TRANS64.TRYWAIT P0, [R6+URZ], R5 ;  /* 0x00000005060075a7 */ /* 0x001064000800017f */
[----:B-1----:R-:W-:Y:S05]  /*a8e0*/  @!P0 NANOSLEEP.SYNCS 0x989680 ;  /* 0x009896800000895d */ /* 0x002fea0003900000 */
[----:B------:R-:W1:Y:S02]  /*a8f0*/  @!P0 SYNCS.PHASECHK.TRANS64 P0, [R6+URZ], R5 ;  /* 0x00000005060085a7 */ /* 0x000e64000800007f */
[----:B-1----:R-:W-:Y:S05]  /*a900*/  @!P0 BRA `(.L_x_323) ;  /* 0xfffffffc00f08947 */ /* 0x002fea000383ffff */
[----:B------:R-:W-:Y:S05]  /*a910*/  BRA `(.L_x_339) ;  /* 0xfffffff800bc7947 */ /* 0x000fea000383ffff */
.L_x_324:
[----:B-1----:R1:W2:Y:S02]  /*a920*/  SYNCS.PHASECHK.TRANS64.TRYWAIT P0, [R9+URZ], R4 ;  /* 0x00000004090075a7 */ /* 0x0022a4000800017f */
[----:B--2---:R-:W-:Y:S05]  /*a930*/  @!P0 NANOSLEEP.SYNCS 0x989680 ;  /* 0x009896800000895d */ /* 0x004fea0003900000 */
[----:B------:R-:W2:Y:S02]  /*a940*/  @!P0 SYNCS.PHASECHK.TRANS64 P0, [R9+URZ], R4 ;  /* 0x00000004090085a7 */ /* 0x000ea4000800007f */
[----:B--2---:R-:W-:Y:S05]  /*a950*/  @!P0 BRA `(.L_x_324) ;  /* 0xfffffffc00f08947 */ /* 0x004fea000383ffff */
[----:B------:R-:W-:Y:S05]  /*a960*/  BRA `(.L_x_340) ;  /* 0xfffffff800c47947 */ /* 0x000fea000383ffff */
.L_x_341:
[----:B------:R-:W-:-:S00]  /*a970*/  BRA `(.L_x_341) ;  /* 0xfffffffc00fc7947 */ /* 0x000fc0000383ffff */
[----:B------:R-:W-:-:S00]  /*a980*/  NOP ;  /* 0x0000000000007918 */ /* 0x000fc00000000000 */
[----:B------:R-:W-:-:S00]  /*a990*/  NOP ;  /* 0x0000000000007918 */ /* 0x000fc00000000000 */
[----:B------:R-:W-:-:S00]  /*a9a0*/  NOP ;  /* 0x0000000000007918 */ /* 0x000fc00000000000 */
[----:B------:R-:W-:-:S00]  /*a9b0*/  NOP ;  /* 0x0000000000007918 */ /* 0x000fc00000000000 */
[----:B------:R-:W-:-:S00]  /*a9c0*/  NOP ;  /* 0x0000000000007918 */ /* 0x000fc00000000000 */
[----:B------:R-:W-:-:S00]  /*a9d0*/  NOP ;  /* 0x0000000000007918 */ /* 0x000fc00000000000 */
[----:B------:R-:W-:-:S00]  /*a9e0*/  NOP ;  /* 0x0000000000007918 */ /* 0x000fc00000000000 */
[----:B------:R-:W-:-:S00]  /*a9f0*/  NOP ;  /* 0x0000000000007918 */ /* 0x000fc00000000000 */
.L_x_342:


//--------------------- .nv.global.init           --------------------------
	.section	.nv.global.init,"aw",@progbits
.nv.global.init:
	.type		$str$22,@object
	.size		$str$22,($str$23 - $str$22)
$str$22:
        /*0000*/ 	.byte	0x6b, 0x5f, 0x74, 0x69, 0x6c, 0x65, 0x5f, 0x63, 0x6f, 0x75, 0x6e, 0x74, 0x20, 0x3e, 0x3d, 0x20
        /*0010*/ 	.byte	0x31, 0x00
	.type		$str$23,@object
	.size		$str$23,(__unnamed_1 - $str$23)
$str$23:
        /*0012*/ 	.byte	0x2f, 0x74, 0x6d, 0x70, 0x2f, 0x63, 0x75, 0x74, 0x6c, 0x61, 0x73, 0x73, 0x5f, 0x73, 0x77, 0x65
        /*0022*/ 	.byte	0x65, 0x70, 0x5f, 0x73, 0x72, 0x63, 0x2f, 0x69, 0x6e, 0x63, 0x6c, 0x75, 0x64, 0x65, 0x2f, 0x63
        /*0032*/ 	.byte	0x75, 0x74, 0x6c, 0x61, 0x73, 0x73, 0x2f, 0x67, 0x65, 0x6d, 0x6d, 0x2f, 0x63, 0x6f, 0x6c, 0x6c
        /*0042*/ 	.byte	0x65, 0x63, 0x74, 0x69, 0x76, 0x65, 0x2f, 0x73, 0x6d, 0x39, 0x30, 0x5f, 0x6d, 0x6d, 0x61, 0x5f
        /*0052*/ 	.byte	0x74, 0x6d, 0x61, 0x5f, 0x67, 0x6d, 0x6d, 0x61, 0x5f, 0x73, 0x73, 0x5f, 0x77, 0x61, 0x72, 0x70
        /*0062*/ 	.byte	0x73, 0x70, 0x65, 0x63, 0x69, 0x61, 0x6c, 0x69, 0x7a, 0x65, 0x64, 0x2e, 0x68, 0x70, 0x70, 0x00
	.type		__unnamed_1,@object
	.size		__unnamed_1,(.L_0 - __unnamed_1)
__unnamed_1:
        /*0072*/ 	.byte	0x76, 0x6f, 0x69, 0x64, 0x20, 0x63, 0x75, 0x74, 0x6c, 0x61, 0x73, 0x73, 0x3a, 0x3a, 0x67, 0x65
        /* <DEDUP_REMOVED lines=173> */
        /*0b52*/ 	.byte	0x69, 0x74, 0x79, 0x5d, 0x00
.L_0:


//--------------------- .nv.shared._ZN7cutlass13device_kernelINS_4gemm6kernel13GemmUniversalIN4cute5tupleIJiiiiEEENS1_10collective13CollectiveMmaINS1_34MainloopSm90TmaGmmaWarpSpecializedILi9ENS5_IJNS4_1CILi4EEESB_NSA_ILi1EEEEEENS1_35KernelTmaWarpSpecializedCooperativeEEENS5_IJNSA_ILi256EEENSA_ILi128EEENSA_ILi64EEEEEEaNS5_IJlSC_lEEEaSK_NS4_8TiledMMAINS4_8MMA_AtomIJNS4_4SM904GMMA27MMA_64x128x32_S32S8S8_SS_TNEEEENS4_6LayoutINS5_IJNSA_ILi2EEESC_SC_EEENS5_IJSC_NSA_ILi0EEESU_EEEEENS5_IJNS4_10UnderscoreESX_SX_EEEEENS4_23SM90_TMA_LOAD_MULTICASTENS4_14ComposedLayoutINS4_7SwizzleILi2ELi4ELi3EEENS4_18smem_ptr_flag_bitsILi8EEENSR_INS5_IJNSA_ILi8EEESI_EEENS5_IJSI_SC_EEEEEEEvNS4_8identityES10_S1A_vS1B_EENS_8epilogue10collective6detail29Sm90TmaWarpSpecializedAdapterINS1E_15DefaultEpilogueIaSK_SK_NS1D_6thread17LinearCombinationIaLi1EiiLNS1I_9ScaleType4KindE0ELNS_15FloatRoundStyleE2EaEENS1_15EpilogueDefaultEEEEEvvEEEEvNT_6ParamsE --------------------------
	.section	.nv.shared._ZN7cutlass13device_kernelINS_4gemm6kernel13GemmUniversalIN4cute5tupleIJiiiiEEENS1_10collective13CollectiveMmaINS1_34MainloopSm90TmaGmmaWarpSpecializedILi9ENS5_IJNS4_1CILi4EEESB_NSA_ILi1EEEEEENS1_35KernelTmaWarpSpecializedCooperativeEEENS5_IJNSA_ILi256EEENSA_ILi128EEENSA_ILi64EEEEEEaNS5_IJlSC_lEEEaSK_NS4_8TiledMMAINS4_8MMA_AtomIJNS4_4SM904GMMA27MMA_64x128x32_S32S8S8_SS_TNEEEENS4_6LayoutINS5_IJNSA_ILi2EEESC_SC_EEENS5_IJSC_NSA_ILi0EEESU_EEEEENS5_IJNS4_10UnderscoreESX_SX_EEEEENS4_23SM90_TMA_LOAD_MULTICASTENS4_14ComposedLayoutINS4_7SwizzleILi2ELi4ELi3EEENS4_18smem_ptr_flag_bitsILi8EEENSR_INS5_IJNSA_ILi8EEESI_EEENS5_IJSI_SC_EEEEEEEvNS4_8identityES10_S1A_vS1B_EENS_8epilogue10collective6detail29Sm90TmaWarpSpecializedAdapterINS1E_15DefaultEpilogueIaSK_SK_NS1D_6thread17LinearCombinationIaLi1EiiLNS1I_9ScaleType4KindE0ELNS_15FloatRoundStyleE2EaEENS1_15EpilogueDefaultEEEEEvvEEEEvNT_6ParamsE,"aw",@nobits
	.sectionflags	@""
	.align	16
	.zero		1024


//--------------------- .nv.shared.reserved.0     --------------------------
	.section	.nv.shared.reserved.0,"aw",@nobits
	.weak		__nv_reservedSMEM_offset_0_alias
	.size		__nv_reservedSMEM_offset_0_alias, 0, 0
	.other		__nv_reservedSMEM_offset_0_alias,@"STO_CUDA_RESERVED_SHARED STV_DEFAULT"
__nv_reservedSMEM_offset_0_alias:
	.zero		0


//--------------------- .nv.global                --------------------------
	.section	.nv.global,"aw",@nobits
.nv.global:
	.type		_ZN40_INTERNAL_f052d84a_4_k_cu_e7cf0206_273904cute1_E,@object
	.size		_ZN40_INTERNAL_f052d84a_4_k_cu_e7cf0206_273904cute1_E,(_ZN40_INTERNAL_f052d84a_4_k_cu_e7cf0206_273904cuda3std3__45__cpo6cbeginE - _ZN40_INTERNAL_f052d84a_4_k_cu_e7cf0206_273904cute1_E)
_ZN40_INTERNAL_f052d84a_4_k_cu_e7cf0206_273904cute1_E:
	.zero		1
	.type		_ZN40_INTERNAL_f052d84a_4_k_cu_e7cf0206_273904cuda3std3__45__cpo6cbeginE,@object
	.size		_ZN40_INTERNAL_f052d84a_4_k_cu_e7cf0206_273904cuda3std3__45__cpo6cbeginE,(_ZN40_INTERNAL_f052d84a_4_k_cu_e7cf0206_273904cuda3std3__48in_placeE - _ZN40_INTERNAL_f052d84a_4_k_cu_e7cf0206_273904cuda3std3__45__cpo6cbeginE)
_ZN40_INTERNAL_f052d84a_4_k_cu_e7cf0206_273904cuda3std3__45__cpo6cbeginE:
	.zero		1
	.type		_ZN40_INTERNAL_f052d84a_4_k_cu_e7cf0206_273904cuda3std3__48in_placeE,@object
	.size		_ZN40_INTERNAL_f052d84a_4_k_cu_e7cf0206_273904cuda3std3__48in_placeE,(_ZN40_INTERNAL_f052d84a_4_k_cu_e7cf0206_273904cuda3std6ranges3__45__cpo9iter_moveE - _ZN40_INTERNAL_f052d84a_4_k_cu_e7cf0206_273904cuda3std3__48in_placeE)
_ZN40_INTERNAL_f052d84a_4_k_cu_e7cf0206_273904cuda3std3__48in_placeE:
	.zero		1
	.type		_ZN40_INTERNAL_f052d84a_4_k_cu_e7cf0206_273904cuda3std6ranges3__45__cpo9iter_moveE,@object
	.size		_ZN40_INTERNAL_f052d84a_4_k_cu_e7cf0206_273904cuda3std6ranges3__45__cpo9iter_moveE,(_ZN40_INTERNAL_f052d84a_4_k_cu_e7cf0206_273904cuda3std3__45__cpo5beginE - _ZN40_INTERNAL_f052d84a_4_k_cu_e7cf0206_273904cuda3std6ranges3__45__cpo9iter_moveE)
_ZN40_INTERNAL_f052d84a_4_k_cu_e7cf0206_273904cuda3std6ranges3__45__cpo9iter_moveE:
	.zero		1
	.type		_ZN40_INTERNAL_f052d84a_4_k_cu_e7cf0206_273904cuda3std3__45__cpo5beginE,@object
	.size		_ZN40_INTERNAL_f052d84a_4_k_cu_e7cf0206_273904cuda3std3__45__cpo5beginE,(_ZN40_INTERNAL_f052d84a_4_k_cu_e7cf0206_273904cuda3std3__442_GLOBAL__N__f052d84a_4_k_cu_e7cf0206_273906ignoreE - _ZN40_INTERNAL_f052d84a_4_k_cu_e7cf0206_273904cuda3std3__45__cpo5beginE)
_ZN40_INTERNAL_f052d84a_4_k_cu_e7cf0206_273904cuda3std3__45__cpo5beginE:
	.zero		1
	.type		_ZN40_INTERNAL_f052d84a_4_k_cu_e7cf0206_273904cuda3std3__442_GLOBAL__N__f052d84a_4_k_cu_e7cf0206_273906ignoreE,@object
	.size		_ZN40_INTERNAL_f052d84a_4_k_cu_e7cf0206_273904cuda3std3__442_GLOBAL__N__f052d84a_4_k_cu_e7cf0206_273906ignoreE,(_ZN40_INTERNAL_f052d84a_4_k_cu_e7cf0206_273904cute7productE - _ZN40_INTERNAL_f052d84a_4_k_cu_e7cf0206_273904cuda3std3__442_GLOBAL__N__f052d84a_4_k_cu_e7cf0206_273906ignoreE)
_ZN40_INTERNAL_f052d84a_4_k_cu_e7cf0206_273904cuda3std3__442_GLOBAL__N__f052d84a_4_k_cu_e7cf0206_273906ignoreE:
	.zero		1
	.type		_ZN40_INTERNAL_f052d84a_4_k_cu_e7cf0206_273904cute7productE,@object
	.size		_ZN40_INTERNAL_f052d84a_4_k_cu_e7cf0206_273904cute7productE,(_ZN40_INTERNAL_f052d84a_4_k_cu_e7cf0206_273904cuda3std3__45__cpo3endE - _ZN40_INTERNAL_f052d84a_4_k_cu_e7cf0206_273904cute7productE)
_ZN40_INTERNAL_f052d84a_4_k_cu_e7cf0206_273904cute7productE:
	.zero		1
	.type		_ZN40_INTERNAL_f052d84a_4_k_cu_e7cf0206_273904cuda3std3__45__cpo3endE,@object
	.size		_ZN40_INTERNAL_f052d84a_4_k_cu_e7cf0206_273904cuda3std3__45__cpo3endE,(_ZN40_INTERNAL_f052d84a_4_k_cu_e7cf0206_273904cuda3std3__419piecewise_constructE - _ZN40_INTERNAL_f052d84a_4_k_cu_e7cf0206_273904cuda3std3__45__cpo3endE)
_ZN40_INTERNAL_f052d84a_4_k_cu_e7cf0206_273904cuda3std3__45__cpo3endE:
	.zero		1
	.type		_ZN40_INTERNAL_f052d84a_4_k_cu_e7cf0206_273904cuda3std3__419piecewise_constructE,@object
	.size		_ZN40_INTERNAL_f052d84a_4_k_cu_e7cf0206_273904cuda3std3__419piecewise_constructE,(_ZN40_INTERNAL_f052d84a_4_k_cu_e7cf0206_273904cuda3std3__45__cpo4cendE - _ZN40_INTERNAL_f052d84a_4_k_cu_e7cf0206_273904cuda3std3__419piecewise_constructE)
_ZN40_INTERNAL_f052d84a_4_k_cu_e7cf0206_273904cuda3std3__419piecewise_constructE:
	.zero		1
	.type		_ZN40_INTERNAL_f052d84a_4_k_cu_e7cf0206_273904cuda3std3__45__cpo4cendE,@object
	.size		_ZN40_INTERNAL_f052d84a_4_k_cu_e7cf0206_273904cuda3std3__45__cpo4cendE,(_ZN40_INTERNAL_f052d84a_4_k_cu_e7cf0206_273904cuda3std6ranges3__45__cpo4swapE - _ZN40_INTERNAL_f052d84a_4_k_cu_e7cf0206_273904cuda3std3__45__cpo4cendE)
_ZN40_INTERNAL_f052d84a_4_k_cu_e7cf0206_273904cuda3std3__45__cpo4cendE:
	.zero		1
	.type		_ZN40_INTERNAL_f052d84a_4_k_cu_e7cf0206_273904cuda3std6ranges3__45__cpo4swapE,@object
	.size		_ZN40_INTERNAL_f052d84a_4_k_cu_e7cf0206_273904cuda3std6ranges3__45__cpo4swapE,(.L_8 - _ZN40_INTERNAL_f052d84a_4_k_cu_e7cf0206_273904cuda3std6ranges3__45__cpo4swapE)
_ZN40_INTERNAL_f052d84a_4_k_cu_e7cf0206_273904cuda3std6ranges3__45__cpo4swapE:
	.zero		1
.L_8:


//--------------------- .nv.constant0._ZN7cutlass13device_kernelINS_4gemm6kernel13GemmUniversalIN4cute5tupleIJiiiiEEENS1_10collective13CollectiveMmaINS1_34MainloopSm90TmaGmmaWarpSpecializedILi9ENS5_IJNS4_1CILi4EEESB_NSA_ILi1EEEEEENS1_35KernelTmaWarpSpecializedCooperativeEEENS5_IJNSA_ILi256EEENSA_ILi128EEENSA_ILi64EEEEEEaNS5_IJlSC_lEEEaSK_NS4_8TiledMMAINS4_8MMA_AtomIJNS4_4SM904GMMA27MMA_64x128x32_S32S8S8_SS_TNEEEENS4_6LayoutINS5_IJNSA_ILi2EEESC_SC_EEENS5_IJSC_NSA_ILi0EEESU_EEEEENS5_IJNS4_10UnderscoreESX_SX_EEEEENS4_23SM90_TMA_LOAD_MULTICASTENS4_14ComposedLayoutINS4_7SwizzleILi2ELi4ELi3EEENS4_18smem_ptr_flag_bitsILi8EEENSR_INS5_IJNSA_ILi8EEESI_EEENS5_IJSI_SC_EEEEEEEvNS4_8identityES10_S1A_vS1B_EENS_8epilogue10collective6detail29Sm90TmaWarpSpecializedAdapterINS1E_15DefaultEpilogueIaSK_SK_NS1D_6thread17LinearCombinationIaLi1EiiLNS1I_9ScaleType4KindE0ELNS_15FloatRoundStyleE2EaEENS1_15EpilogueDefaultEEEEEvvEEEEvNT_6ParamsE --------------------------
	.section	.nv.constant0._ZN7cutlass13device_kernelINS_4gemm6kernel13GemmUniversalIN4cute5tupleIJiiiiEEENS1_10collective13CollectiveMmaINS1_34MainloopSm90TmaGmmaWarpSpecializedILi9ENS5_IJNS4_1CILi4EEESB_NSA_ILi1EEEEEENS1_35KernelTmaWarpSpecializedCooperativeEEENS5_IJNSA_ILi256EEENSA_ILi128EEENSA_ILi64EEEEEEaNS5_IJlSC_lEEEaSK_NS4_8TiledMMAINS4_8MMA_AtomIJNS4_4SM904GMMA27MMA_64x128x32_S32S8S8_SS_TNEEEENS4_6LayoutINS5_IJNSA_ILi2EEESC_SC_EEENS5_IJSC_NSA_ILi0EEESU_EEEEENS5_IJNS4_10UnderscoreESX_SX_EEEEENS4_23SM90_TMA_LOAD_MULTICASTENS4_14ComposedLayoutINS4_7SwizzleILi2ELi4ELi3EEENS4_18smem_ptr_flag_bitsILi8EEENSR_INS5_IJNSA_ILi8EEESI_EEENS5_IJSI_SC_EEEEEEEvNS4_8identityES10_S1A_vS1B_EENS_8epilogue10collective6detail29Sm90TmaWarpSpecializedAdapterINS1E_15DefaultEpilogueIaSK_SK_NS1D_6thread17LinearCombinationIaLi1EiiLNS1I_9ScaleType4KindE0ELNS_15FloatRoundStyleE2EaEENS1_15EpilogueDefaultEEEEEvvEEEEvNT_6ParamsE,"a",@progbits
	.sectionflags	@""
	.align	4
.nv.constant0._ZN7cutlass13device_kernelINS_4gemm6kernel13GemmUniversalIN4cute5tupleIJiiiiEEENS1_10collective13CollectiveMmaINS1_34MainloopSm90TmaGmmaWarpSpecializedILi9ENS5_IJNS4_1CILi4EEESB_NSA_ILi1EEEEEENS1_35KernelTmaWarpSpecializedCooperativeEEENS5_IJNSA_ILi256EEENSA_ILi128EEENSA_ILi64EEEEEEaNS5_IJlSC_lEEEaSK_NS4_8TiledMMAINS4_8MMA_AtomIJNS4_4SM904GMMA27MMA_64x128x32_S32S8S8_SS_TNEEEENS4_6LayoutINS5_IJNSA_ILi2EEESC_SC_EEENS5_IJSC_NSA_ILi0EEESU_EEEEENS5_IJNS4_10UnderscoreESX_SX_EEEEENS4_23SM90_TMA_LOAD_MULTICASTENS4_14ComposedLayoutINS4_7SwizzleILi2ELi4ELi3EEENS4_18smem_ptr_flag_bitsILi8EEENSR_INS5_IJNSA_ILi8EEESI_EEENS5_IJSI_SC_EEEEEEEvNS4_8identityES10_S1A_vS1B_EENS_8epilogue10collective6detail29Sm90TmaWarpSpecializedAdapterINS1E_15DefaultEpilogueIaSK_SK_NS1D_6thread17LinearCombinationIaLi1EiiLNS1I_9ScaleType4KindE0ELNS_15FloatRoundStyleE2EaEENS1_15EpilogueDefaultEEEEEvvEEEEvNT_6ParamsE:
	.zero		1664


//--------------------- SYMBOLS --------------------------

	.type		.nv.reservedSmem.offset0,@object
	.size		.nv.reservedSmem.offset0,0x4
	.type		__assertfail,@function
